	.headerflags	@"EF_CUDA_TEXMODE_UNIFIED EF_CUDA_64BIT_ADDRESS EF_CUDA_SM89 EF_CUDA_VIRTUAL_SM(EF_CUDA_SM89)"
	.elftype	@"ET_EXEC"


//--------------------- .nv.info                  --------------------------
	.section	.nv.info,"",@"SHT_CUDA_INFO"
	.align	4


	//----- nvinfo : EIATTR_REGCOUNT
	.align		4
        /*0000*/ 	.byte	0x04, 0x2f
        /*0002*/ 	.short	(.L_1 - .L_0)
	.align		4
.L_0:
        /*0004*/ 	.word	index@(matmul_kernel_0d1d2d3d4d5d6d7c8d9c10d11c)
        /*0008*/ 	.word	0x000000a8


	//----- nvinfo : EIATTR_MAX_STACK_SIZE
	.align		4
.L_1:
        /*000c*/ 	.byte	0x04, 0x23
        /*000e*/ 	.short	(.L_3 - .L_2)
	.align		4
.L_2:
        /*0010*/ 	.word	index@(matmul_kernel_0d1d2d3d4d5d6d7c8d9c10d11c)
        /*0014*/ 	.word	0x00000000


	//----- nvinfo : EIATTR_MIN_STACK_SIZE
	.align		4
.L_3:
        /*0018*/ 	.byte	0x04, 0x12
        /*001a*/ 	.short	(.L_5 - .L_4)
	.align		4
.L_4:
        /*001c*/ 	.word	index@(matmul_kernel_0d1d2d3d4d5d6d7c8d9c10d11c)
        /*0020*/ 	.word	0x00000000


	//----- nvinfo : EIATTR_FRAME_SIZE
	.align		4
.L_5:
        /*0024*/ 	.byte	0x04, 0x11
        /*0026*/ 	.short	(.L_7 - .L_6)
	.align		4
.L_6:
        /*0028*/ 	.word	index@(matmul_kernel_0d1d2d3d4d5d6d7c8d9c10d11c)
        /*002c*/ 	.word	0x00000000
.L_7:


//--------------------- .nv.info.matmul_kernel_0d1d2d3d4d5d6d7c8d9c10d11c --------------------------
	.section	.nv.info.matmul_kernel_0d1d2d3d4d5d6d7c8d9c10d11c,"",@"SHT_CUDA_INFO"
	.align	4


	//----- nvinfo : EIATTR_CUDA_API_VERSION
	.align		4
        /*0000*/ 	.byte	0x04, 0x37
        /*0002*/ 	.short	(.L_9 - .L_8)
.L_8:
        /*0004*/ 	.word	0x00000079


	//----- nvinfo : EIATTR_PARAM_CBANK
	.align		4
.L_9:
        /*0008*/ 	.byte	0x04, 0x0a
        /*000a*/ 	.short	(.L_11 - .L_10)
	.align		4
.L_10:
        /*000c*/ 	.word	index@(.nv.constant0.matmul_kernel_0d1d2d3d4d5d6d7c8d9c10d11c)
        /*0010*/ 	.short	0x0160
        /*0012*/ 	.short	0x0030


	//----- nvinfo : EIATTR_CBANK_PARAM_SIZE
	.align		4
.L_11:
        /*0014*/ 	.byte	0x03, 0x19
        /*0016*/ 	.short	0x0030


	//----- nvinfo : EIATTR_KPARAM_INFO
	.align		4
        /*0018*/ 	.byte	0x04, 0x17
        /*001a*/ 	.short	(.L_13 - .L_12)
.L_12:
        /*001c*/ 	.word	0x00000000
        /*0020*/ 	.short	0x0008
        /*0022*/ 	.short	0x002c
        /*0024*/ 	.byte	0x00, 0xf0, 0x11, 0x00


	//----- nvinfo : EIATTR_KPARAM_INFO
	.align		4
.L_13:
        /*0028*/ 	.byte	0x04, 0x17
        /*002a*/ 	.short	(.L_15 - .L_14)
.L_14:
        /*002c*/ 	.word	0x00000000
        /*0030*/ 	.short	0x0007
        /*0032*/ 	.short	0x0028
        /*0034*/ 	.byte	0x00, 0xf0, 0x11, 0x00


	//----- nvinfo : EIATTR_KPARAM_INFO
	.align		4
.L_15:
        /*0038*/ 	.byte	0x04, 0x17
        /*003a*/ 	.short	(.L_17 - .L_16)
.L_16:
        /*003c*/ 	.word	0x00000000
        /*0040*/ 	.short	0x0006
        /*0042*/ 	.short	0x0024
        /*0044*/ 	.byte	0x00, 0xf0, 0x11, 0x00


	//----- nvinfo : EIATTR_KPARAM_INFO
	.align		4
.L_17:
        /*0048*/ 	.byte	0x04, 0x17
        /*004a*/ 	.short	(.L_19 - .L_18)
.L_18:
        /*004c*/ 	.word	0x00000000
        /*0050*/ 	.short	0x0005
        /*0052*/ 	.short	0x0020
        /*0054*/ 	.byte	0x00, 0xf0, 0x11, 0x00


	//----- nvinfo : EIATTR_KPARAM_INFO
	.align		4
.L_19:
        /*0058*/ 	.byte	0x04, 0x17
        /*005a*/ 	.short	(.L_21 - .L_20)
.L_20:
        /*005c*/ 	.word	0x00000000
        /*0060*/ 	.short	0x0004
        /*0062*/ 	.short	0x001c
        /*0064*/ 	.byte	0x00, 0xf0, 0x11, 0x00


	//----- nvinfo : EIATTR_KPARAM_INFO
	.align		4
.L_21:
        /*0068*/ 	.byte	0x04, 0x17
        /*006a*/ 	.short	(.L_23 - .L_22)
.L_22:
        /*006c*/ 	.word	0x00000000
        /*0070*/ 	.short	0x0003
        /*0072*/ 	.short	0x0018
        /*0074*/ 	.byte	0x00, 0xf0, 0x11, 0x00


	//----- nvinfo : EIATTR_KPARAM_INFO
	.align		4
.L_23:
        /*0078*/ 	.byte	0x04, 0x17
        /*007a*/ 	.short	(.L_25 - .L_24)
.L_24:
        /*007c*/ 	.word	0x00000000
        /*0080*/ 	.short	0x0002
        /*0082*/ 	.short	0x0010
        /*0084*/ 	.byte	0x00, 0xf0, 0x21, 0x00


	//----- nvinfo : EIATTR_KPARAM_INFO
	.align		4
.L_25:
        /*0088*/ 	.byte	0x04, 0x17
        /*008a*/ 	.short	(.L_27 - .L_26)
.L_26:
        /*008c*/ 	.word	0x00000000
        /*0090*/ 	.short	0x0001
        /*0092*/ 	.short	0x0008
        /*0094*/ 	.byte	0x00, 0xf0, 0x21, 0x00


	//----- nvinfo : EIATTR_KPARAM_INFO
	.align		4
.L_27:
        /*0098*/ 	.byte	0x04, 0x17
        /*009a*/ 	.short	(.L_29 - .L_28)
.L_28:
        /*009c*/ 	.word	0x00000000
        /*00a0*/ 	.short	0x0000
        /*00a2*/ 	.short	0x0000
        /*00a4*/ 	.byte	0x00, 0xf0, 0x21, 0x00


	//----- nvinfo : EIATTR_MAXREG_COUNT
	.align		4
.L_29:
        /*00a8*/ 	.byte	0x03, 0x1b
        /*00aa*/ 	.short	0x00ff


	//----- nvinfo : EIATTR_EXIT_INSTR_OFFSETS
	.align		4
        /*00ac*/ 	.byte	0x04, 0x1c
        /*00ae*/ 	.short	(.L_31 - .L_30)


	//   ....[0]....
.L_30:
        /*00b0*/ 	.word	0x000029a0


	//   ....[1]....
        /*00b4*/ 	.word	0x000029d0


	//----- nvinfo : EIATTR_MAX_THREADS
	.align		4
.L_31:
        /*00b8*/ 	.byte	0x04, 0x05
        /*00ba*/ 	.short	(.L_33 - .L_32)
.L_32:
        /*00bc*/ 	.word	0x00000080
        /*00c0*/ 	.word	0x00000001
        /*00c4*/ 	.word	0x00000001
.L_33:


//--------------------- .nv.constant0.matmul_kernel_0d1d2d3d4d5d6d7c8d9c10d11c --------------------------
	.section	.nv.constant0.matmul_kernel_0d1d2d3d4d5d6d7c8d9c10d11c,"a",@progbits
	.align	4
.nv.constant0.matmul_kernel_0d1d2d3d4d5d6d7c8d9c10d11c:
	.zero		400


//--------------------- .text.matmul_kernel_0d1d2d3d4d5d6d7c8d9c10d11c --------------------------
	.section	.text.matmul_kernel_0d1d2d3d4d5d6d7c8d9c10d11c,"ax",@progbits
	.sectionflags	@"SHF_BARRIERS=1"
	.sectioninfo	@"SHI_REGISTERS=168"
	.align	128
        .global         matmul_kernel_0d1d2d3d4d5d6d7c8d9c10d11c
        .type           matmul_kernel_0d1d2d3d4d5d6d7c8d9c10d11c,@function
        .size           matmul_kernel_0d1d2d3d4d5d6d7c8d9c10d11c,(.L_x_3 - matmul_kernel_0d1d2d3d4d5d6d7c8d9c10d11c)
        .other          matmul_kernel_0d1d2d3d4d5d6d7c8d9c10d11c,@"STO_CUDA_ENTRY STV_DEFAULT"
matmul_kernel_0d1d2d3d4d5d6d7c8d9c10d11c:
.text.matmul_kernel_0d1d2d3d4d5d6d7c8d9c10d11c:
[----:B------:R-:W-:-:S02]  /*0000*/  MOV R1, c[0x0][0x28] ;  /* 0x00000a0000017a02 */ /* 0x000fc40000000f00 */
[----:B------:R-:W-:Y:S01]  /*0010*/  IMAD.MOV.U32 R3, RZ, RZ, c[0x0][0x17c] ;  /* 0x00005f00ff037624 */ /* 0x000fe200078e00ff */
[----:B------:R-:W1:Y:S01]  /*0020*/  S2R R131, SR_TID.X ;  /* 0x0000000000837919 */ /* 0x000e620000002100 */
[----:B------:R-:W-:Y:S01]  /*0030*/  IMAD.MOV.U32 R10, RZ, RZ, RZ ;  /* 0x000000ffff0a7224 */ /* 0x000fe200078e00ff */
[----:B------:R-:W-:Y:S01]  /*0040*/  ULDC UR10, c[0x0][0x180] ;  /* 0x00006000000a7ab9 */ /* 0x000fe20000000800 */
[----:B------:R-:W-:Y:S01]  /*0050*/  IMAD.MOV.U32 R150, RZ, RZ, 0x1f ;  /* 0x0000001fff967424 */ /* 0x000fe200078e00ff */
[----:B------:R-:W-:Y:S01]  /*0060*/  IADD3 R3, R3, 0x3f, RZ ;  /* 0x0000003f03037810 */ /* 0x000fe20007ffe0ff */
[----:B------:R-:W-:Y:S01]  /*0070*/  UIADD3 UR5, UR10, -0x20, URZ ;  /* 0xffffffe00a057890 */ /* 0x000fe2000fffe03f */
[----:B------:R-:W-:Y:S01]  /*0080*/  IMAD.MOV.U32 R121, RZ, RZ, 0x2 ;  /* 0x00000002ff797424 */ /* 0x000fe200078e00ff */
[----:B------:R-:W-:Y:S01]  /*0090*/  UIADD3 UR4, UR10, -0x40, URZ ;  /* 0xffffffc00a047890 */ /* 0x000fe2000fffe03f */
[----:B------:R-:W-:Y:S01]  /*00a0*/  SHF.R.S32.HI R0, RZ, 0x1f, R3 ;  /* 0x0000001fff007819 */ /* 0x000fe20000011403 */
[----:B------:R-:W-:Y:S01]  /*00b0*/  IMAD.MOV.U32 R159, RZ, RZ, c[0x0][0x188] ;  /* 0x00006200ff9f7624 */ /* 0x000fe200078e00ff */
[----:B------:R-:W-:Y:S01]  /*00c0*/  IADD3 R150, R150, c[0x0][0x180], RZ ;  /* 0x0000600096967a10 */ /* 0x000fe20007ffe0ff */
[----:B------:R-:W-:Y:S01]  /*00d0*/  ULDC.64 UR12, c[0x0][0x118] ;  /* 0x00004600000c7ab9 */ /* 0x000fe20000000a00 */
[----:B------:R-:W-:Y:S01]  /*00e0*/  LEA.HI R0, R0, R3, RZ, 0x6 ;  /* 0x0000000300007211 */ /* 0x000fe200078f30ff */
[----:B------:R-:W-:Y:S01]  /*00f0*/  CS2R R20, SRZ ;  /* 0x0000000000147805 */ /* 0x000fe2000001ff00 */
[----:B------:R-:W2:Y:S01]  /*0100*/  S2R R3, SR_CTAID.X ;  /* 0x0000000000037919 */ /* 0x000ea20000002500 */
[----:B------:R-:W-:Y:S01]  /*0110*/  CS2R R22, SRZ ;  /* 0x0000000000167805 */ /* 0x000fe2000001ff00 */
[----:B------:R-:W-:Y:S01]  /*0120*/  SHF.R.S32.HI R16, RZ, 0x6, R0 ;  /* 0x00000006ff107819 */ /* 0x000fe20000011400 */
[----:B------:R-:W-:Y:S01]  /*0130*/  CS2R R24, SRZ ;  /* 0x0000000000187805 */ /* 0x000fe2000001ff00 */
[----:B------:R-:W-:Y:S01]  /*0140*/  CS2R R26, SRZ ;  /* 0x00000000001a7805 */ /* 0x000fe2000001ff00 */
[----:B------:R-:W-:Y:S01]  /*0150*/  CS2R R28, SRZ ;  /* 0x00000000001c7805 */ /* 0x000fe2000001ff00 */
[----:B------:R-:W-:Y:S01]  /*0160*/  CS2R R30, SRZ ;  /* 0x00000000001e7805 */ /* 0x000fe2000001ff00 */
[----:B------:R-:W-:Y:S01]  /*0170*/  IMAD.SHL.U32 R16, R16, 0x8, RZ ;  /* 0x0000000810107824 */ /* 0x000fe200078e00ff */
[----:B------:R-:W-:Y:S01]  /*0180*/  CS2R R32, SRZ ;  /* 0x0000000000207805 */ /* 0x000fe2000001ff00 */
[----:B------:R-:W-:Y:S01]  /*0190*/  CS2R R34, SRZ ;  /* 0x0000000000227805 */ /* 0x000fe2000001ff00 */
[--C-:B-1----:R-:W-:Y:S01]  /*01a0*/  SHF.R.U32.HI R147, RZ, 0x2, R131.reuse ;  /* 0x00000002ff937819 */ /* 0x102fe20000011683 */
[----:B------:R-:W-:Y:S01]  /*01b0*/  IMAD.SHL.U32 R140, R131, 0x8, RZ ;  /* 0x00000008838c7824 */ /* 0x000fe200078e00ff */
[-C--:B------:R-:W-:Y:S01]  /*01c0*/  IABS R4, R16.reuse ;  /* 0x0000001000047213 */ /* 0x080fe20000000000 */
[----:B------:R-:W-:Y:S01]  /*01d0*/  CS2R R36, SRZ ;  /* 0x0000000000247805 */ /* 0x000fe2000001ff00 */
[----:B------:R-:W-:Y:S01]  /*01e0*/  IABS R0, R16 ;  /* 0x0000001000007213 */ /* 0x000fe20000000000 */
[----:B------:R-:W-:Y:S01]  /*01f0*/  CS2R R38, SRZ ;  /* 0x0000000000267805 */ /* 0x000fe2000001ff00 */
[----:B------:R-:W1:Y:S01]  /*0200*/  I2F.RP R8, R4 ;  /* 0x0000000400087306 */ /* 0x000e620000209400 */
[----:B------:R-:W-:Y:S01]  /*0210*/  SGXT.U32 R147, R147, 0x3 ;  /* 0x000000039393781a */ /* 0x000fe20000000000 */
[----:B------:R-:W-:Y:S01]  /*0220*/  CS2R R40, SRZ ;  /* 0x0000000000287805 */ /* 0x000fe2000001ff00 */
[----:B------:R-:W-:Y:S01]  /*0230*/  IMAD.MOV R0, RZ, RZ, -R0 ;  /* 0x000000ffff007224 */ /* 0x000fe200078e0a00 */
[--C-:B------:R-:W-:Y:S01]  /*0240*/  LOP3.LUT R140, R140, 0x18, R131.reuse, 0x48, !PT ;  /* 0x000000188c8c7812 */ /* 0x100fe200078e4883 */
[----:B------:R-:W-:Y:S01]  /*0250*/  CS2R R42, SRZ ;  /* 0x00000000002a7805 */ /* 0x000fe2000001ff00 */
[C---:B------:R-:W-:Y:S01]  /*0260*/  LOP3.LUT R146, R131.reuse, 0x7, RZ, 0xc0, !PT ;  /* 0x0000000783927812 */ /* 0x040fe200078ec0ff */
[----:B------:R-:W-:Y:S01]  /*0270*/  CS2R R44, SRZ ;  /* 0x00000000002c7805 */ /* 0x000fe2000001ff00 */
[----:B--2---:R-:W-:Y:S01]  /*0280*/  IABS R5, R3 ;  /* 0x0000000300057213 */ /* 0x004fe20000000000 */
[----:B------:R-:W-:Y:S01]  /*0290*/  CS2R R46, SRZ ;  /* 0x00000000002e7805 */ /* 0x000fe2000001ff00 */
[----:B------:R-:W-:Y:S01]  /*02a0*/  LOP3.LUT R145, R131, 0x3, RZ, 0xc0, !PT ;  /* 0x0000000383917812 */ /* 0x000fe200078ec0ff */
[----:B------:R-:W-:Y:S01]  /*02b0*/  IMAD.SHL.U32 R146, R146, 0x8, RZ ;  /* 0x0000000892927824 */ /* 0x000fe200078e00ff */
[--C-:B------:R-:W-:Y:S01]  /*02c0*/  SHF.R.U32.HI R148, RZ, 0x3, R131.reuse ;  /* 0x00000003ff947819 */ /* 0x100fe20000011683 */
[----:B------:R-:W-:Y:S01]  /*02d0*/  CS2R R48, SRZ ;  /* 0x0000000000307805 */ /* 0x000fe2000001ff00 */
[--C-:B------:R-:W-:Y:S01]  /*02e0*/  SHF.R.U32.HI R143, RZ, 0x3, R131.reuse ;  /* 0x00000003ff8f7819 */ /* 0x100fe20000011683 */
[----:B------:R-:W-:Y:S01]  /*02f0*/  IMAD.SHL.U32 R144, R145, 0x8, RZ ;  /* 0x0000000891907824 */ /* 0x000fe200078e00ff */
[----:B-1----:R-:W1:Y:S01]  /*0300*/  MUFU.RCP R6, R8 ;  /* 0x0000000800067308 */ /* 0x002e620000001000 */
[----:B------:R-:W-:Y:S01]  /*0310*/  SGXT.U32 R148, R148, 0x2 ;  /* 0x000000029494781a */ /* 0x000fe20000000000 */
[----:B------:R-:W-:Y:S01]  /*0320*/  CS2R R50, SRZ ;  /* 0x0000000000327805 */ /* 0x000fe2000001ff00 */
[----:B------:R-:W-:Y:S01]  /*0330*/  SHF.R.U32.HI R98, RZ, 0x4, R131 ;  /* 0x00000004ff627819 */ /* 0x000fe20000011683 */
[----:B------:R-:W-:Y:S01]  /*0340*/  CS2R R52, SRZ ;  /* 0x0000000000347805 */ /* 0x000fe2000001ff00 */
[----:B------:R-:W-:Y:S01]  /*0350*/  LOP3.LUT R142, R148, 0x1c, R143, 0xf8, !PT ;  /* 0x0000001c948e7812 */ /* 0x000fe200078ef88f */
[----:B------:R-:W-:Y:S01]  /*0360*/  CS2R R54, SRZ ;  /* 0x0000000000367805 */ /* 0x000fe2000001ff00 */
[--C-:B------:R-:W-:Y:S01]  /*0370*/  SHF.R.U32.HI R138, RZ, 0x1, R131.reuse ;  /* 0x00000001ff8a7819 */ /* 0x100fe20000011683 */
[----:B------:R-:W-:Y:S01]  /*0380*/  CS2R R56, SRZ ;  /* 0x0000000000387805 */ /* 0x000fe2000001ff00 */
[----:B------:R-:W-:Y:S01]  /*0390*/  SGXT.U32 R98, R98, 0x1 ;  /* 0x000000016262781a */ /* 0x000fe20000000000 */
[----:B------:R-:W-:Y:S01]  /*03a0*/  CS2R R58, SRZ ;  /* 0x00000000003a7805 */ /* 0x000fe2000001ff00 */
[----:B------:R-:W-:Y:S01]  /*03b0*/  LOP3.LUT R138, R138, 0x30, RZ, 0xc0, !PT ;  /* 0x000000308a8a7812 */ /* 0x000fe200078ec0ff */
[----:B------:R-:W-:Y:S01]  /*03c0*/  CS2R R60, SRZ ;  /* 0x00000000003c7805 */ /* 0x000fe2000001ff00 */
[----:B------:R-:W-:Y:S01]  /*03d0*/  IADD3 R141, R142, 0x10, RZ ;  /* 0x000000108e8d7810 */ /* 0x000fe20007ffe0ff */
[----:B------:R-:W-:Y:S01]  /*03e0*/  CS2R R62, SRZ ;  /* 0x00000000003e7805 */ /* 0x000fe2000001ff00 */
[----:B------:R-:W-:Y:S01]  /*03f0*/  LOP3.LUT R92, R138, 0xf, R131, 0xf8, !PT ;  /* 0x0000000f8a5c7812 */ /* 0x000fe200078ef883 */
[----:B------:R-:W-:Y:S01]  /*0400*/  CS2R R64, SRZ ;  /* 0x0000000000407805 */ /* 0x000fe2000001ff00 */
[----:B-1----:R-:W-:Y:S01]  /*0410*/  IADD3 R6, R6, 0xffffffe, RZ ;  /* 0x0ffffffe06067810 */ /* 0x002fe20007ffe0ff */
[----:B------:R-:W-:Y:S01]  /*0420*/  CS2R R66, SRZ ;  /* 0x0000000000427805 */ /* 0x000fe2000001ff00 */
[----:B------:R-:W-:-:S02]  /*0430*/  LOP3.LUT R139, R142, R131, RZ, 0x3c, !PT ;  /* 0x000000838e8b7212 */ /* 0x000fc400078e3cff */
[----:B------:R-:W1:Y:S03]  /*0440*/  F2I.FTZ.U32.TRUNC.NTZ R7, R6 ;  /* 0x0000000600077305 */ /* 0x000e66000021f000 */
[----:B------:R-:W-:-:S05]  /*0450*/  IMAD.SHL.U32 R139, R139, 0x10, RZ ;  /* 0x000000108b8b7824 */ /* 0x000fca00078e00ff */
[----:B------:R-:W-:-:S05]  /*0460*/  LOP3.LUT R139, R139, 0x70, RZ, 0xc0, !PT ;  /* 0x000000708b8b7812 */ /* 0x000fca00078ec0ff */
[----:B------:R-:W-:Y:S02]  /*0470*/  IMAD R139, R142, 0x80, R139 ;  /* 0x000000808e8b7824 */ /* 0x000fe400078e028b */
[----:B-1----:R-:W-:Y:S02]  /*0480*/  IMAD.MOV R9, RZ, RZ, -R7 ;  /* 0x000000ffff097224 */ /* 0x002fe400078e0a07 */
[----:B------:R-:W-:Y:S02]  /*0490*/  IMAD.MOV.U32 R6, RZ, RZ, RZ ;  /* 0x000000ffff067224 */ /* 0x000fe400078e00ff */
[----:B------:R-:W-:-:S04]  /*04a0*/  IMAD R2, R9, R4, RZ ;  /* 0x0000000409027224 */ /* 0x000fc800078e02ff */
[----:B------:R-:W-:-:S06]  /*04b0*/  IMAD.HI.U32 R2, R7, R2, R6 ;  /* 0x0000000207027227 */ /* 0x000fcc00078e0006 */
[----:B------:R-:W-:-:S04]  /*04c0*/  IMAD.HI.U32 R12, R2, R5, RZ ;  /* 0x00000005020c7227 */ /* 0x000fc800078e00ff */
[----:B------:R-:W-:Y:S01]  /*04d0*/  IMAD R7, R12, R0, R5 ;  /* 0x000000000c077224 */ /* 0x000fe200078e0205 */
[----:B------:R-:W-:-:S04]  /*04e0*/  LOP3.LUT R0, R3, R16, RZ, 0x3c, !PT ;  /* 0x0000001003007212 */ /* 0x000fc800078e3cff */
[----:B------:R-:W-:Y:S02]  /*04f0*/  ISETP.GT.U32.AND P1, PT, R4, R7, PT ;  /* 0x000000070400720c */ /* 0x000fe40003f24070 */
[----:B------:R-:W-:Y:S01]  /*0500*/  ISETP.GE.AND P0, PT, R0, RZ, PT ;  /* 0x000000ff0000720c */ /* 0x000fe20003f06270 */
[----:B------:R-:W-:-:S05]  /*0510*/  IMAD.MOV.U32 R0, RZ, RZ, c[0x0][0x178] ;  /* 0x00005e00ff007624 */ /* 0x000fca00078e00ff */
[----:B------:R-:W-:-:S05]  /*0520*/  IADD3 R0, R0, 0x7f, RZ ;  /* 0x0000007f00007810 */ /* 0x000fca0007ffe0ff */
[----:B------:R-:W-:Y:S01]  /*0530*/  @!P1 IMAD.IADD R7, R7, 0x1, -R4 ;  /* 0x0000000107079824 */ /* 0x000fe200078e0a04 */
[----:B------:R-:W-:Y:S02]  /*0540*/  @!P1 IADD3 R12, R12, 0x1, RZ ;  /* 0x000000010c0c9810 */ /* 0x000fe40007ffe0ff */
[----:B------:R-:W-:Y:S02]  /*0550*/  ISETP.NE.AND P1, PT, R16, RZ, PT ;  /* 0x000000ff1000720c */ /* 0x000fe40003f25270 */
[----:B------:R-:W-:Y:S02]  /*0560*/  ISETP.GE.U32.AND P2, PT, R7, R4, PT ;  /* 0x000000040700720c */ /* 0x000fe40003f46070 */
[----:B------:R-:W-:-:S04]  /*0570*/  SHF.R.S32.HI R7, RZ, 0x1f, R0 ;  /* 0x0000001fff077819 */ /* 0x000fc80000011400 */
[----:B------:R-:W-:-:S07]  /*0580*/  LEA.HI R7, R7, R0, RZ, 0x7 ;  /* 0x0000000007077211 */ /* 0x000fce00078f38ff */
[----:B------:R-:W-:-:S05]  /*0590*/  @P2 IADD3 R12, R12, 0x1, RZ ;  /* 0x000000010c0c2810 */ /* 0x000fca0007ffe0ff */
[----:B------:R-:W-:Y:S01]  /*05a0*/  @!P0 IMAD.MOV R12, RZ, RZ, -R12 ;  /* 0x000000ffff0c8224 */ /* 0x000fe200078e0a0c */
[----:B------:R-:W-:-:S05]  /*05b0*/  @!P1 LOP3.LUT R12, RZ, R16, RZ, 0x33, !PT ;  /* 0x00000010ff0c9212 */ /* 0x000fca00078e33ff */
[----:B------:R-:W-:Y:S02]  /*05c0*/  IMAD.SHL.U32 R120, R12, 0x8, RZ ;  /* 0x000000080c787824 */ /* 0x000fe400078e00ff */
[----:B------:R-:W-:-:S03]  /*05d0*/  IMAD.MOV R12, RZ, RZ, -R12 ;  /* 0x000000ffff0c7224 */ /* 0x000fc600078e0a0c */
[----:B------:R-:W-:-:S04]  /*05e0*/  LEA.HI.SX32 R4, R7, -R120, 0x19 ;  /* 0x8000007807047211 */ /* 0x000fc800078fcaff */
[----:B------:R-:W-:-:S04]  /*05f0*/  IMNMX R4, R4, 0x8, PT ;  /* 0x0000000804047817 */ /* 0x000fc80003800200 */
[-C--:B------:R-:W-:Y:S02]  /*0600*/  IABS R6, R4.reuse ;  /* 0x0000000400067213 */ /* 0x080fe40000000000 */
[-C--:B------:R-:W-:Y:S02]  /*0610*/  IABS R8, R4.reuse ;  /* 0x0000000400087213 */ /* 0x080fe40000000000 */
[----:B------:R-:W1:Y:S01]  /*0620*/  I2F.RP R7, R6 ;  /* 0x0000000600077306 */ /* 0x000e620000209400 */
[----:B------:R-:W-:Y:S02]  /*0630*/  ISETP.NE.AND P3, PT, R4, RZ, PT ;  /* 0x000000ff0400720c */ /* 0x000fe40003f65270 */
[----:B------:R-:W-:Y:S01]  /*0640*/  IMAD.MOV R8, RZ, RZ, -R8 ;  /* 0x000000ffff087224 */ /* 0x000fe200078e0a08 */
[----:B------:R-:W-:-:S04]  /*0650*/  LOP3.LUT R119, RZ, R4, RZ, 0x33, !PT ;  /* 0x00000004ff777212 */ /* 0x000fc800078e33ff */
[----:B-1----:R-:W1:Y:S02]  /*0660*/  MUFU.RCP R11, R7 ;  /* 0x00000007000b7308 */ /* 0x002e640000001000 */
[----:B-1----:R-:W-:Y:S01]  /*0670*/  IADD3 R11, R11, 0xffffffe, RZ ;  /* 0x0ffffffe0b0b7810 */ /* 0x002fe20007ffe0ff */
[----:B------:R-:W-:Y:S02]  /*0680*/  IMAD R7, R16, R12, R3 ;  /* 0x0000000c10077224 */ /* 0x000fe400078e0203 */
[----:B------:R-:W-:-:S03]  /*0690*/  IMAD.MOV.U32 R12, RZ, RZ, RZ ;  /* 0x000000ffff0c7224 */ /* 0x000fc600078e00ff */
[----:B------:R-:W1:Y:S01]  /*06a0*/  F2I.FTZ.U32.TRUNC.NTZ R11, R11 ;  /* 0x0000000b000b7305 */ /* 0x000e62000021f000 */
[----:B------:R-:W-:Y:S02]  /*06b0*/  IABS R9, R7 ;  /* 0x0000000700097213 */ /* 0x000fe40000000000 */
[----:B------:R-:W-:Y:S01]  /*06c0*/  LOP3.LUT R4, R7, R4, RZ, 0x3c, !PT ;  /* 0x0000000407047212 */ /* 0x000fe200078e3cff */
[----:B-1----:R-:W-:-:S04]  /*06d0*/  IMAD.MOV R0, RZ, RZ, -R11 ;  /* 0x000000ffff007224 */ /* 0x002fc800078e0a0b */
[----:B------:R-:W-:-:S04]  /*06e0*/  IMAD R2, R0, R6, RZ ;  /* 0x0000000600027224 */ /* 0x000fc800078e02ff */
[----:B------:R-:W-:Y:S01]  /*06f0*/  IMAD.HI.U32 R2, R11, R2, R10 ;  /* 0x000000020b027227 */ /* 0x000fe200078e000a */
[----:B------:R-:W-:-:S04]  /*0700*/  IABS R10, c[0x0][0x178] ;  /* 0x00005e00000a7a13 */ /* 0x000fc80000000000 */
[----:B------:R-:W1:Y:S01]  /*0710*/  I2F.RP R13, R10 ;  /* 0x0000000a000d7306 */ /* 0x000e620000209400 */
[----:B------:R-:W-:-:S04]  /*0720*/  IMAD.HI.U32 R0, R2, R5, RZ ;  /* 0x0000000502007227 */ /* 0x000fc800078e00ff */
[----:B------:R-:W-:Y:S01]  /*0730*/  IMAD R5, R0, R8, R5 ;  /* 0x0000000800057224 */ /* 0x000fe200078e0205 */
[----:B------:R-:W-:Y:S01]  /*0740*/  IABS R0, c[0x0][0x17c] ;  /* 0x00005f0000007a13 */ /* 0x000fe20000000000 */
[----:B------:R-:W-:-:S03]  /*0750*/  IMAD.HI.U32 R2, R2, R9, RZ ;  /* 0x0000000902027227 */ /* 0x000fc600078e00ff */
[----:B------:R-:W-:Y:S01]  /*0760*/  ISETP.GT.U32.AND P0, PT, R6, R5, PT ;  /* 0x000000050600720c */ /* 0x000fe20003f04070 */
[----:B------:R-:W2:Y:S01]  /*0770*/  I2F.RP R14, R0 ;  /* 0x00000000000e7306 */ /* 0x000ea20000209400 */
[----:B------:R-:W-:Y:S01]  /*0780*/  IMAD R9, R2, R8, R9 ;  /* 0x0000000802097224 */ /* 0x000fe200078e0209 */
[----:B------:R-:W-:-:S06]  /*0790*/  SHF.R.U32.HI R8, RZ, 0x2, R131 ;  /* 0x00000002ff087819 */ /* 0x000fcc0000011683 */
[----:B-1----:R-:W1:Y:S04]  /*07a0*/  MUFU.RCP R11, R13 ;  /* 0x0000000d000b7308 */ /* 0x002e680000001000 */
[----:B------:R-:W-:Y:S01]  /*07b0*/  @!P0 IMAD.IADD R5, R5, 0x1, -R6 ;  /* 0x0000000105058824 */ /* 0x000fe200078e0a06 */
[----:B------:R-:W-:-:S03]  /*07c0*/  ISETP.GE.AND P0, PT, R3, RZ, PT ;  /* 0x000000ff0300720c */ /* 0x000fc60003f06270 */
[----:B--2---:R-:W2:Y:S01]  /*07d0*/  MUFU.RCP R3, R14 ;  /* 0x0000000e00037308 */ /* 0x004ea20000001000 */
[----:B------:R-:W-:Y:S02]  /*07e0*/  ISETP.GT.U32.AND P1, PT, R6, R5, PT ;  /* 0x000000050600720c */ /* 0x000fe40003f24070 */
[----:B-1----:R-:W-:-:S05]  /*07f0*/  IADD3 R11, R11, 0xffffffe, RZ ;  /* 0x0ffffffe0b0b7810 */ /* 0x002fca0007ffe0ff */
[----:B------:R-:W1:Y:S06]  /*0800*/  F2I.FTZ.U32.TRUNC.NTZ R13, R11 ;  /* 0x0000000b000d7305 */ /* 0x000e6c000021f000 */
[----:B------:R-:W-:Y:S01]  /*0810*/  @!P1 IMAD.IADD R5, R5, 0x1, -R6 ;  /* 0x0000000105059824 */ /* 0x000fe200078e0a06 */
[----:B------:R-:W-:Y:S02]  /*0820*/  ISETP.GT.U32.AND P1, PT, R6, R9, PT ;  /* 0x000000090600720c */ /* 0x000fe40003f24070 */
[----:B--2---:R-:W-:Y:S01]  /*0830*/  IADD3 R3, R3, 0xffffffe, RZ ;  /* 0x0ffffffe03037810 */ /* 0x004fe20007ffe0ff */
[----:B------:R-:W-:Y:S01]  /*0840*/  @!P0 IMAD.MOV R5, RZ, RZ, -R5 ;  /* 0x000000ffff058224 */ /* 0x000fe200078e0a05 */
[----:B------:R-:W-:-:S04]  /*0850*/  ISETP.GE.AND P0, PT, R4, RZ, PT ;  /* 0x000000ff0400720c */ /* 0x000fc80003f06270 */
[----:B------:R-:W-:Y:S01]  /*0860*/  SEL R5, R119, R5, !P3 ;  /* 0x0000000577057207 */ /* 0x000fe20005800000 */
[----:B------:R-:W2:Y:S04]  /*0870*/  F2I.FTZ.U32.TRUNC.NTZ R3, R3 ;  /* 0x0000000300037305 */ /* 0x000ea8000021f000 */
[----:B------:R-:W-:Y:S01]  /*0880*/  @!P1 IMAD.IADD R9, R9, 0x1, -R6 ;  /* 0x0000000109099824 */ /* 0x000fe200078e0a06 */
[----:B------:R-:W-:Y:S01]  /*0890*/  @!P1 IADD3 R2, R2, 0x1, RZ ;  /* 0x0000000102029810 */ /* 0x000fe20007ffe0ff */
[----:B------:R-:W-:Y:S01]  /*08a0*/  IMAD.IADD R120, R120, 0x1, R5 ;  /* 0x0000000178787824 */ /* 0x000fe200078e0205 */
[----:B------:R-:W-:Y:S01]  /*08b0*/  ISETP.GT.AND P1, PT, R150, 0x1f, PT ;  /* 0x0000001f9600780c */ /* 0x000fe20003f24270 */
[----:B-1----:R-:W-:Y:S01]  /*08c0*/  IMAD.MOV R5, RZ, RZ, -R13 ;  /* 0x000000ffff057224 */ /* 0x002fe200078e0a0d */
[----:B------:R-:W-:Y:S01]  /*08d0*/  ISETP.GE.U32.AND P2, PT, R9, R6, PT ;  /* 0x000000060900720c */ /* 0x000fe20003f46070 */
[----:B------:R-:W-:Y:S01]  /*08e0*/  IMAD.SHL.U32 R120, R120, 0x80, RZ ;  /* 0x0000008078787824 */ /* 0x000fe200078e00ff */
[----:B------:R-:W-:Y:S01]  /*08f0*/  LOP3.LUT R9, R147, 0x78, R8, 0xf8, !PT ;  /* 0x0000007893097812 */ /* 0x000fe200078ef808 */
[----:B------:R-:W-:-:S03]  /*0900*/  IMAD R11, R5, R10, RZ ;  /* 0x0000000a050b7224 */ /* 0x000fc600078e02ff */
[----:B------:R-:W-:Y:S01]  /*0910*/  LOP3.LUT R5, R120, R9, RZ, 0xfc, !PT ;  /* 0x0000000978057212 */ /* 0x000fe200078efcff */
[----:B------:R-:W-:-:S03]  /*0920*/  IMAD.HI.U32 R7, R13, R11, R12 ;  /* 0x0000000b0d077227 */ /* 0x000fc600078e000c */
[----:B------:R-:W-:Y:S01]  /*0930*/  IABS R13, R5 ;  /* 0x00000005000d7213 */ /* 0x000fe20000000000 */
[----:B--2---:R-:W-:Y:S01]  /*0940*/  IMAD.MOV R11, RZ, RZ, -R3 ;  /* 0x000000ffff0b7224 */ /* 0x004fe200078e0a03 */
[----:B------:R-:W-:Y:S01]  /*0950*/  IADD3 R8, R5, 0x40, RZ ;  /* 0x0000004005087810 */ /* 0x000fe20007ffe0ff */
[----:B------:R-:W-:Y:S01]  /*0960*/  IMAD R140, R9, 0x20, R140 ;  /* 0x00000020098c7824 */ /* 0x000fe200078e028c */
[----:B------:R-:W-:Y:S01]  /*0970*/  @P2 IADD3 R2, R2, 0x1, RZ ;  /* 0x0000000102022810 */ /* 0x000fe20007ffe0ff */
[----:B------:R-:W-:Y:S01]  /*0980*/  IMAD R11, R11, R0, RZ ;  /* 0x000000000b0b7224 */ /* 0x000fe200078e02ff */
[----:B------:R-:W-:Y:S01]  /*0990*/  IABS R16, R8 ;  /* 0x0000000800107213 */ /* 0x000fe20000000000 */
[----:B------:R-:W-:Y:S02]  /*09a0*/  IMAD.SHL.U32 R140, R140, 0x2, RZ ;  /* 0x000000028c8c7824 */ /* 0x000fe400078e00ff */
[----:B------:R-:W-:Y:S02]  /*09b0*/  IMAD.MOV.U32 R4, RZ, RZ, R2 ;  /* 0x000000ffff047224 */ /* 0x000fe400078e0002 */
[----:B------:R-:W-:-:S04]  /*09c0*/  IMAD.HI.U32 R2, R7, R13, RZ ;  /* 0x0000000d07027227 */ /* 0x000fc800078e00ff */
[----:B------:R-:W-:Y:S02]  /*09d0*/  IMAD.MOV R6, RZ, RZ, -R2 ;  /* 0x000000ffff067224 */ /* 0x000fe400078e0a02 */
[----:B------:R-:W-:Y:S02]  /*09e0*/  IMAD.MOV.U32 R2, RZ, RZ, RZ ;  /* 0x000000ffff027224 */ /* 0x000fe400078e00ff */
[----:B------:R-:W-:Y:S01]  /*09f0*/  @!P0 IMAD.MOV R4, RZ, RZ, -R4 ;  /* 0x000000ffff048224 */ /* 0x000fe200078e0a04 */
[----:B------:R-:W-:Y:S01]  /*0a00*/  ISETP.GE.AND P0, PT, R144, c[0x0][0x180], PT ;  /* 0x0000600090007a0c */ /* 0x000fe20003f06270 */
[----:B------:R-:W-:Y:S01]  /*0a10*/  IMAD.HI.U32 R15, R3, R11, R2 ;  /* 0x0000000b030f7227 */ /* 0x000fe200078e0002 */
[C---:B------:R-:W-:Y:S02]  /*0a20*/  IADD3 R3, R5.reuse, 0x20, RZ ;  /* 0x0000002005037810 */ /* 0x040fe40007ffe0ff */
[----:B------:R-:W-:Y:S01]  /*0a30*/  IADD3 R2, R5, 0x60, RZ ;  /* 0x0000006005027810 */ /* 0x000fe20007ffe0ff */
[----:B------:R-:W-:Y:S01]  /*0a40*/  IMAD.HI.U32 R9, R7, R16, RZ ;  /* 0x0000001007097227 */ /* 0x000fe200078e00ff */
[----:B------:R-:W-:-:S02]  /*0a50*/  IABS R14, R3 ;  /* 0x00000003000e7213 */ /* 0x000fc40000000000 */
[----:B------:R-:W-:Y:S01]  /*0a60*/  IABS R12, R2 ;  /* 0x00000002000c7213 */ /* 0x000fe20000000000 */
[----:B------:R-:W-:Y:S01]  /*0a70*/  IMAD.MOV R9, RZ, RZ, -R9 ;  /* 0x000000ffff097224 */ /* 0x000fe200078e0a09 */
[----:B------:R-:W-:Y:S01]  /*0a80*/  SEL R119, R119, R4, !P3 ;  /* 0x0000000477777207 */ /* 0x000fe20005800000 */
[----:B------:R-:W-:Y:S01]  /*0a90*/  IMAD.HI.U32 R11, R7, R14, RZ ;  /* 0x0000000e070b7227 */ /* 0x000fe200078e00ff */
[----:B------:R-:W-:Y:S02]  /*0aa0*/  ISETP.GE.AND P6, PT, R3, RZ, PT ;  /* 0x000000ff0300720c */ /* 0x000fe40003fc6270 */
[----:B------:R-:W-:Y:S01]  /*0ab0*/  SHF.R.U32.HI R3, RZ, 0x1, R131 ;  /* 0x00000001ff037819 */ /* 0x000fe20000011683 */
[----:B------:R-:W-:-:S03]  /*0ac0*/  IMAD.HI.U32 R7, R7, R12, RZ ;  /* 0x0000000c07077227 */ /* 0x000fc600078e00ff */
[----:B------:R-:W-:Y:S01]  /*0ad0*/  SGXT.U32 R3, R3, 0x2 ;  /* 0x000000020303781a */ /* 0x000fe20000000000 */
[C---:B------:R-:W-:Y:S01]  /*0ae0*/  IMAD R13, R10.reuse, R6, R13 ;  /* 0x000000060a0d7224 */ /* 0x040fe200078e020d */
[----:B------:R-:W-:Y:S01]  /*0af0*/  SEL R6, RZ, 0x10, !P1 ;  /* 0x00000010ff067807 */ /* 0x000fe20004800000 */
[----:B------:R-:W-:Y:S01]  /*0b00*/  IMAD.MOV R11, RZ, RZ, -R11 ;  /* 0x000000ffff0b7224 */ /* 0x000fe200078e0a0b */
[----:B------:R-:W-:Y:S01]  /*0b10*/  ISETP.GE.AND P1, PT, R5, RZ, PT ;  /* 0x000000ff0500720c */ /* 0x000fe20003f26270 */
[C---:B------:R-:W-:Y:S01]  /*0b20*/  IMAD R9, R10.reuse, R9, R16 ;  /* 0x000000090a097224 */ /* 0x040fe200078e0210 */
[----:B------:R-:W-:Y:S01]  /*0b30*/  ISETP.GT.U32.AND P5, PT, R10, R13, PT ;  /* 0x0000000d0a00720c */ /* 0x000fe20003fa4070 */
[----:B------:R-:W-:Y:S01]  /*0b40*/  IMAD R119, R119, 0x40, R146 ;  /* 0x0000004077777824 */ /* 0x000fe200078e0292 */
[----:B------:R-:W-:Y:S01]  /*0b50*/  LOP3.LUT R137, R98, R3, RZ, 0x3c, !PT ;  /* 0x0000000362897212 */ /* 0x000fe200078e3cff */
[----:B------:R-:W-:Y:S01]  /*0b60*/  IMAD.MOV R7, RZ, RZ, -R7 ;  /* 0x000000ffff077224 */ /* 0x000fe200078e0a07 */
[C---:B------:R-:W-:Y:S01]  /*0b70*/  ISETP.GT.U32.AND P4, PT, R10.reuse, R9, PT ;  /* 0x000000090a00720c */ /* 0x040fe20003f84070 */
[C---:B------:R-:W-:Y:S01]  /*0b80*/  IMAD R11, R10.reuse, R11, R14 ;  /* 0x0000000b0a0b7224 */ /* 0x040fe200078e020e */
[----:B------:R-:W-:Y:S01]  /*0b90*/  IABS R4, R119 ;  /* 0x0000007700047213 */ /* 0x000fe20000000000 */
[----:B------:R-:W-:Y:S01]  /*0ba0*/  IMAD R7, R10, R7, R12 ;  /* 0x000000070a077224 */ /* 0x000fe200078e020c */
[----:B------:R-:W-:Y:S01]  /*0bb0*/  SEL R14, R6, RZ, !P0 ;  /* 0x000000ff060e7207 */ /* 0x000fe20004000000 */
[----:B------:R-:W-:Y:S01]  /*0bc0*/  IMAD.SHL.U32 R137, R137, 0x8, RZ ;  /* 0x0000000889897824 */ /* 0x000fe200078e00ff */
[C---:B------:R-:W-:Y:S01]  /*0bd0*/  ISETP.GT.U32.AND P2, PT, R10.reuse, R11, PT ;  /* 0x0000000b0a00720c */ /* 0x040fe20003f44070 */
[----:B------:R-:W-:Y:S01]  /*0be0*/  IMAD.HI.U32 R15, R15, R4, RZ ;  /* 0x000000040f0f7227 */ /* 0x000fe200078e00ff */
[----:B------:R-:W-:-:S02]  /*0bf0*/  ISETP.GT.U32.AND P3, PT, R10, R7, PT ;  /* 0x000000070a00720c */ /* 0x000fc40003f64070 */
[----:B------:R-:W-:Y:S01]  /*0c00*/  ISETP.NE.U32.AND P0, PT, R14, RZ, PT ;  /* 0x000000ff0e00720c */ /* 0x000fe20003f05070 */
[----:B------:R-:W-:Y:S02]  /*0c10*/  IMAD.MOV R15, RZ, RZ, -R15 ;  /* 0x000000ffff0f7224 */ /* 0x000fe400078e0a0f */
[--C-:B------:R-:W-:Y:S02]  /*0c20*/  @!P5 IMAD.IADD R13, R13, 0x1, -R10.reuse ;  /* 0x000000010d0dd824 */ /* 0x100fe400078e0a0a */
[----:B------:R-:W-:Y:S01]  /*0c30*/  @!P4 IMAD.IADD R9, R9, 0x1, -R10 ;  /* 0x000000010909c824 */ /* 0x000fe200078e0a0a */
[----:B------:R-:W-:Y:S01]  /*0c40*/  ISETP.GT.AND P4, PT, R150, 0x3f, PT ;  /* 0x0000003f9600780c */ /* 0x000fe20003f84270 */
[----:B------:R-:W-:Y:S02]  /*0c50*/  IMAD R15, R0, R15, R4 ;  /* 0x0000000f000f7224 */ /* 0x000fe400078e0204 */
[--C-:B------:R-:W-:Y:S01]  /*0c60*/  @!P2 IMAD.IADD R11, R11, 0x1, -R10.reuse ;  /* 0x000000010b0ba824 */ /* 0x100fe200078e0a0a */
[----:B------:R-:W-:Y:S01]  /*0c70*/  ISETP.GT.U32.AND P2, PT, R10, R13, PT ;  /* 0x0000000d0a00720c */ /* 0x000fe20003f44070 */
[----:B------:R-:W-:Y:S01]  /*0c80*/  @!P3 IMAD.IADD R7, R7, 0x1, -R10 ;  /* 0x000000010707b824 */ /* 0x000fe200078e0a0a */
[----:B------:R-:W-:Y:S01]  /*0c90*/  SEL R5, RZ, 0x10, !P4 ;  /* 0x00000010ff057807 */ /* 0x000fe20006000000 */
[----:B------:R-:W-:Y:S01]  /*0ca0*/  IMAD.SHL.U32 R12, R92, 0x20, RZ ;  /* 0x000000205c0c7824 */ /* 0x000fe200078e00ff */
[----:B------:R-:W-:-:S02]  /*0cb0*/  ISETP.GE.AND P4, PT, R144, UR5, PT ;  /* 0x0000000590007c0c */ /* 0x000fc4000bf86270 */
[----:B------:R-:W-:Y:S02]  /*0cc0*/  ISETP.GT.U32.AND P5, PT, R0, R15, PT ;  /* 0x0000000f0000720c */ /* 0x000fe40003fa4070 */
[----:B------:R-:W-:Y:S02]  /*0cd0*/  SEL R16, R5, RZ, !P4 ;  /* 0x000000ff05107207 */ /* 0x000fe40006000000 */
[----:B------:R-:W-:Y:S02]  /*0ce0*/  ISETP.GT.U32.AND P4, PT, R10, R7, PT ;  /* 0x000000070a00720c */ /* 0x000fe40003f84070 */
[----:B------:R-:W-:Y:S01]  /*0cf0*/  ISETP.GT.AND P3, PT, R150, 0x5f, PT ;  /* 0x0000005f9600780c */ /* 0x000fe20003f64270 */
[----:B------:R-:W-:Y:S01]  /*0d00*/  @!P2 IMAD.IADD R13, R13, 0x1, -R10 ;  /* 0x000000010d0da824 */ /* 0x000fe200078e0a0a */
[----:B------:R-:W-:Y:S02]  /*0d10*/  ISETP.GT.U32.AND P2, PT, R10, R9, PT ;  /* 0x000000090a00720c */ /* 0x000fe40003f44070 */
[----:B------:R-:W-:Y:S01]  /*0d20*/  SEL R4, RZ, 0x10, !P3 ;  /* 0x00000010ff047807 */ /* 0x000fe20005800000 */
[----:B------:R-:W-:Y:S01]  /*0d30*/  @!P1 IMAD.MOV R13, RZ, RZ, -R13 ;  /* 0x000000ffff0d9224 */ /* 0x000fe200078e0a0d */
[----:B------:R-:W-:Y:S01]  /*0d40*/  ISETP.GE.AND P3, PT, R144, UR4, PT ;  /* 0x0000000490007c0c */ /* 0x000fe2000bf66270 */
[----:B------:R-:W-:Y:S01]  /*0d50*/  @!P5 IMAD.IADD R15, R15, 0x1, -R0 ;  /* 0x000000010f0fd824 */ /* 0x000fe200078e0a00 */
[----:B------:R-:W-:-:S02]  /*0d60*/  ISETP.GT.U32.AND P5, PT, R10, R11, PT ;  /* 0x0000000b0a00720c */ /* 0x000fc40003fa4070 */
[----:B------:R-:W-:Y:S01]  /*0d70*/  ISETP.GE.AND P1, PT, R8, RZ, PT ;  /* 0x000000ff0800720c */ /* 0x000fe20003f26270 */
[--C-:B------:R-:W-:Y:S01]  /*0d80*/  @!P4 IMAD.IADD R7, R7, 0x1, -R10.reuse ;  /* 0x000000010707c824 */ /* 0x100fe200078e0a0a */
[----:B------:R-:W-:Y:S02]  /*0d90*/  SEL R14, R4, RZ, !P3 ;  /* 0x000000ff040e7207 */ /* 0x000fe40005800000 */
[----:B------:R-:W-:Y:S01]  /*0da0*/  ISETP.GT.U32.AND P3, PT, R0, R15, PT ;  /* 0x0000000f0000720c */ /* 0x000fe20003f64070 */
[--C-:B------:R-:W-:Y:S01]  /*0db0*/  @!P2 IMAD.IADD R9, R9, 0x1, -R10.reuse ;  /* 0x000000010909a824 */ /* 0x100fe200078e0a0a */
[----:B------:R-:W-:Y:S02]  /*0dc0*/  ISETP.GE.AND P4, PT, R2, RZ, PT ;  /* 0x000000ff0200720c */ /* 0x000fe40003f86270 */
[----:B------:R-:W-:Y:S02]  /*0dd0*/  LOP3.LUT R2, RZ, c[0x0][0x178], RZ, 0x33, !PT ;  /* 0x00005e00ff027a12 */ /* 0x000fe400078e33ff */
[----:B------:R-:W-:Y:S01]  /*0de0*/  ISETP.NE.U32.AND P2, PT, R14, RZ, PT ;  /* 0x000000ff0e00720c */ /* 0x000fe20003f45070 */
[----:B------:R-:W-:Y:S01]  /*0df0*/  @!P5 IMAD.IADD R11, R11, 0x1, -R10 ;  /* 0x000000010b0bd824 */ /* 0x000fe200078e0a0a */
[----:B------:R-:W-:Y:S01]  /*0e00*/  LOP3.LUT R137, R12, R137, RZ, 0xfc, !PT ;  /* 0x000000890c897212 */ /* 0x000fe200078efcff */
[----:B------:R-:W-:Y:S01]  /*0e10*/  @!P1 IMAD.MOV R9, RZ, RZ, -R9 ;  /* 0x000000ffff099224 */ /* 0x000fe200078e0a09 */
[C---:B------:R-:W-:Y:S01]  /*0e20*/  ISETP.GE.AND P1, PT, R142.reuse, c[0x0][0x180], PT ;  /* 0x000060008e007a0c */ /* 0x040fe20003f26270 */
[----:B------:R-:W-:Y:S01]  /*0e30*/  @!P6 IMAD.MOV R11, RZ, RZ, -R11 ;  /* 0x000000ffff0be224 */ /* 0x000fe200078e0a0b */
[----:B------:R-:W-:Y:S01]  /*0e40*/  ISETP.GE.AND P6, PT, R142, UR5, PT ;  /* 0x000000058e007c0c */ /* 0x000fe2000bfc6270 */
[----:B------:R-:W-:Y:S01]  /*0e50*/  @!P3 IMAD.IADD R15, R15, 0x1, -R0 ;  /* 0x000000010f0fb824 */ /* 0x000fe200078e0a00 */
[----:B------:R-:W-:Y:S01]  /*0e60*/  ISETP.NE.AND P3, PT, RZ, c[0x0][0x178], PT ;  /* 0x00005e00ff007a0c */ /* 0x000fe20003f65270 */
[----:B------:R-:W-:Y:S01]  /*0e70*/  @!P4 IMAD.MOV R7, RZ, RZ, -R7 ;  /* 0x000000ffff07c224 */ /* 0x000fe200078e0a07 */
[----:B------:R-:W-:Y:S01]  /*0e80*/  SEL R0, R6, RZ, !P1 ;  /* 0x000000ff06007207 */ /* 0x000fe20004800000 */
[----:B------:R-:W-:Y:S01]  /*0e90*/  IMAD.SHL.U32 R137, R137, 0x2, RZ ;  /* 0x0000000289897824 */ /* 0x000fe200078e00ff */
[----:B------:R-:W-:-:S02]  /*0ea0*/  SEL R13, R2, R13, !P3 ;  /* 0x0000000d020d7207 */ /* 0x000fc40005800000 */
[C---:B------:R-:W-:Y:S02]  /*0eb0*/  SEL R11, R2.reuse, R11, !P3 ;  /* 0x0000000b020b7207 */ /* 0x040fe40005800000 */
[C---:B------:R-:W-:Y:S01]  /*0ec0*/  SEL R9, R2.reuse, R9, !P3 ;  /* 0x0000000902097207 */ /* 0x040fe20005800000 */
[--C-:B------:R-:W-:Y:S01]  /*0ed0*/  IMAD R122, R13, c[0x0][0x184], R144.reuse ;  /* 0x000061000d7a7a24 */ /* 0x100fe200078e0290 */
[----:B------:R-:W-:Y:S01]  /*0ee0*/  SEL R7, R2, R7, !P3 ;  /* 0x0000000702077207 */ /* 0x000fe20005800000 */
[--C-:B------:R-:W-:Y:S01]  /*0ef0*/  IMAD R124, R11, c[0x0][0x184], R144.reuse ;  /* 0x000061000b7c7a24 */ /* 0x100fe200078e0290 */
[----:B------:R-:W-:Y:S01]  /*0f00*/  ISETP.NE.U32.AND P3, PT, R0, RZ, PT ;  /* 0x000000ff0000720c */ /* 0x000fe20003f65070 */
[--C-:B------:R-:W-:Y:S01]  /*0f10*/  IMAD R126, R9, c[0x0][0x184], R144.reuse ;  /* 0x00006100097e7a24 */ /* 0x100fe200078e0290 */
[----:B------:R-:W-:Y:S01]  /*0f20*/  ISETP.GE.AND P4, PT, R119, RZ, PT ;  /* 0x000000ff7700720c */ /* 0x000fe20003f86270 */
[----:B------:R-:W-:Y:S01]  /*0f30*/  IMAD R128, R7, c[0x0][0x184], R144 ;  /* 0x0000610007807a24 */ /* 0x000fe200078e0290 */
[----:B------:R-:W-:-:S02]  /*0f40*/  SEL R0, R5, RZ, !P6 ;  /* 0x000000ff05007207 */ /* 0x000fc40007000000 */
[----:B------:R-:W-:Y:S02]  /*0f50*/  ISETP.NE.AND P6, PT, RZ, c[0x0][0x17c], PT ;  /* 0x00005f00ff007a0c */ /* 0x000fe40003fc5270 */
[----:B------:R-:W-:Y:S02]  /*0f60*/  ISETP.GE.AND P1, PT, R142, UR4, PT ;  /* 0x000000048e007c0c */ /* 0x000fe4000bf26270 */
[C---:B------:R-:W-:Y:S02]  /*0f70*/  LOP3.LUT R14, R98.reuse, 0x2, RZ, 0xfc, !PT ;  /* 0x00000002620e7812 */ /* 0x040fe400078efcff */
[C---:B------:R-:W-:Y:S02]  /*0f80*/  LOP3.LUT R12, R98.reuse, 0x4, RZ, 0xfc, !PT ;  /* 0x00000004620c7812 */ /* 0x040fe400078efcff */
[----:B------:R-:W-:Y:S01]  /*0f90*/  LOP3.LUT R10, R98, 0x6, RZ, 0xfc, !PT ;  /* 0x00000006620a7812 */ /* 0x000fe200078efcff */
[----:B------:R-:W-:Y:S01]  /*0fa0*/  @!P4 IMAD.MOV R15, RZ, RZ, -R15 ;  /* 0x000000ffff0fc224 */ /* 0x000fe200078e0a0f */
[----:B------:R-:W-:-:S02]  /*0fb0*/  ISETP.NE.U32.AND P4, PT, R0, RZ, PT ;  /* 0x000000ff0000720c */ /* 0x000fc40003f85070 */
[----:B------:R-:W-:Y:S02]  /*0fc0*/  SEL R8, R4, RZ, !P1 ;  /* 0x000000ff04087207 */ /* 0x000fe40004800000 */
[----:B------:R-:W-:Y:S02]  /*0fd0*/  @!P6 LOP3.LUT R15, RZ, c[0x0][0x17c], RZ, 0x33, !PT ;  /* 0x00005f00ff0fea12 */ /* 0x000fe400078e33ff */
[----:B------:R-:W-:Y:S02]  /*0fe0*/  LOP3.LUT R2, R131, 0xf, RZ, 0xc0, !PT ;  /* 0x0000000f83027812 */ /* 0x000fe400078ec0ff */
[----:B------:R-:W-:Y:S01]  /*0ff0*/  LOP3.LUT R0, R98, 0x7, R131, 0x78, !PT ;  /* 0x0000000762007812 */ /* 0x000fe200078e7883 */
[----:B------:R-:W-:Y:S01]  /*1000*/  IMAD R94, R142, c[0x0][0x188], R15 ;  /* 0x000062008e5e7a24 */ /* 0x000fe200078e020f */
[--C-:B------:R-:W-:Y:S02]  /*1010*/  LOP3.LUT R135, R14, 0x7, R131.reuse, 0x78, !PT ;  /* 0x000000070e877812 */ /* 0x100fe400078e7883 */
[--C-:B------:R-:W-:Y:S01]  /*1020*/  LOP3.LUT R17, R12, 0x7, R131.reuse, 0x78, !PT ;  /* 0x000000070c117812 */ /* 0x100fe200078e7883 */
[----:B------:R-:W-:Y:S01]  /*1030*/  IMAD.SHL.U32 R19, R0, 0x8, RZ ;  /* 0x0000000800137824 */ /* 0x000fe200078e00ff */
[----:B------:R-:W-:Y:S01]  /*1040*/  LOP3.LUT R133, R10, 0x7, R131, 0x78, !PT ;  /* 0x000000070a857812 */ /* 0x000fe200078e7883 */
[----:B------:R-:W-:Y:S01]  /*1050*/  IMAD.SHL.U32 R135, R135, 0x8, RZ ;  /* 0x0000000887877824 */ /* 0x000fe200078e00ff */
[----:B------:R-:W-:Y:S01]  /*1060*/  ISETP.GE.AND P6, PT, R141, c[0x0][0x180], PT ;  /* 0x000060008d007a0c */ /* 0x000fe20003fc6270 */
[----:B------:R-:W-:Y:S01]  /*1070*/  IMAD.SHL.U32 R17, R17, 0x8, RZ ;  /* 0x0000000811117824 */ /* 0x000fe200078e00ff */
[----:B------:R-:W-:Y:S01]  /*1080*/  ISETP.NE.U32.AND P1, PT, R8, RZ, PT ;  /* 0x000000ff0800720c */ /* 0x000fe20003f25070 */
[----:B------:R-:W-:Y:S01]  /*1090*/  IMAD.SHL.U32 R8, R2, 0x40, RZ ;  /* 0x0000004002087824 */ /* 0x000fe200078e00ff */
[----:B------:R-:W-:Y:S01]  /*10a0*/  SEL R6, R6, RZ, !P6 ;  /* 0x000000ff06067207 */ /* 0x000fe20007000000 */
[----:B------:R-:W-:Y:S01]  /*10b0*/  IMAD.SHL.U32 R133, R133, 0x8, RZ ;  /* 0x0000000885857824 */ /* 0x000fe200078e00ff */
[----:B------:R-:W-:Y:S01]  /*10c0*/  ISETP.NE.U32.AND P5, PT, R16, RZ, PT ;  /* 0x000000ff1000720c */ /* 0x000fe20003fa5070 */
[----:B------:R-:W-:Y:S01]  /*10d0*/  IMAD.WIDE R10, R126, R121, c[0x0][0x160] ;  /* 0x000058007e0a7625 */ /* 0x000fe200078e0279 */
[----:B------:R-:W-:-:S02]  /*10e0*/  ISETP.NE.U32.AND P6, PT, R6, RZ, PT ;  /* 0x000000ff0600720c */ /* 0x000fc40003fc5070 */
[-C--:B------:R-:W-:Y:S01]  /*10f0*/  LOP3.LUT R136, R19, R8.reuse, RZ, 0xfc, !PT ;  /* 0x0000000813887212 */ /* 0x080fe200078efcff */
[-C--:B------:R-:W-:Y:S01]  /*1100*/  IMAD.WIDE R6, R122, R121.reuse, c[0x0][0x160] ;  /* 0x000058007a067625 */ /* 0x080fe200078e0279 */
[-C--:B------:R-:W-:Y:S02]  /*1110*/  LOP3.LUT R135, R135, R8.reuse, RZ, 0xfc, !PT ;  /* 0x0000000887877212 */ /* 0x080fe400078efcff */
[-C--:B------:R-:W-:Y:S01]  /*1120*/  LOP3.LUT R134, R17, R8.reuse, RZ, 0xfc, !PT ;  /* 0x0000000811867212 */ /* 0x080fe200078efcff */
[----:B------:R-:W-:Y:S01]  /*1130*/  IMAD R96, R159, 0x10, R94 ;  /* 0x000000109f607824 */ /* 0x000fe200078e025e */
[----:B------:R-:W-:Y:S01]  /*1140*/  LOP3.LUT R133, R133, R8, RZ, 0xfc, !PT ;  /* 0x0000000885857212 */ /* 0x000fe200078efcff */
[-C--:B------:R-:W-:Y:S01]  /*1150*/  IMAD.WIDE R8, R124, R121.reuse, c[0x0][0x160] ;  /* 0x000058007c087625 */ /* 0x080fe200078e0279 */
[----:B------:R1:W-:Y:S03]  /*1160*/  LDGSTS.E.BYPASS.LTC128B.128 [R140], [R6.64], P0 ;  /* 0x00000000068c7fae */ /* 0x0003e60008101d4c */
[-C--:B------:R-:W-:Y:S01]  /*1170*/  IMAD.WIDE R12, R128, R121.reuse, c[0x0][0x160] ;  /* 0x00005800800c7625 */ /* 0x080fe200078e0279 */
[----:B------:R2:W-:Y:S03]  /*1180*/  LDGSTS.E.BYPASS.LTC128B.128 [R140+0x800], [R8.64], P0 ;  /* 0x00800000088c7fae */ /* 0x0005e60008101d4c */
[-C--:B------:R-:W-:Y:S01]  /*1190*/  IMAD.WIDE R14, R94, R121.reuse, c[0x0][0x168] ;  /* 0x00005a005e0e7625 */ /* 0x080fe200078e0279 */
[----:B------:R3:W-:Y:S03]  /*11a0*/  LDGSTS.E.BYPASS.LTC128B.128 [R140+0x1000], [R10.64], P0 ;  /* 0x010000000a8c7fae */ /* 0x0007e60008101d4c */
[----:B------:R-:W-:Y:S01]  /*11b0*/  IMAD.WIDE R16, R96, R121, c[0x0][0x168] ;  /* 0x00005a0060107625 */ /* 0x000fe200078e0279 */
[----:B------:R1:W-:Y:S01]  /*11c0*/  LDGSTS.E.BYPASS.LTC128B.128 [R140+0x1800], [R12.64], P0 ;  /* 0x018000000c8c7fae */ /* 0x0003e20008101d4c */
[----:B------:R-:W-:-:S02]  /*11d0*/  ISETP.GE.AND P0, PT, R141, UR5, PT ;  /* 0x000000058d007c0c */ /* 0x000fc4000bf06270 */
[----:B------:R-:W-:Y:S01]  /*11e0*/  IMAD.SHL.U32 R159, R159, 0x20, RZ ;  /* 0x000000209f9f7824 */ /* 0x000fe200078e00ff */
[----:B------:R-:W0:Y:S01]  /*11f0*/  LDGDEPBAR ;  /* 0x00000000000079af */ /* 0x000e220000000000 */
[----:B------:R-:W-:Y:S01]  /*1200*/  SEL R5, R5, RZ, !P0 ;  /* 0x000000ff05057207 */ /* 0x000fe20004000000 */
[----:B------:R-:W-:Y:S01]  /*1210*/  IMAD.SHL.U32 R136, R136, 0x2, RZ ;  /* 0x0000000288887824 */ /* 0x000fe200078e00ff */
[----:B------:R-:W-:Y:S01]  /*1220*/  ISETP.GE.AND P0, PT, R141, UR4, PT ;  /* 0x000000048d007c0c */ /* 0x000fe2000bf06270 */
[----:B------:R1:W-:Y:S01]  /*1230*/  LDGSTS.E.BYPASS.LTC128B.128 [R139+0x8000], [R14.64], P3 ;  /* 0x080000000e8b7fae */ /* 0x0003e20009901d4c */
[----:B------:R-:W-:Y:S01]  /*1240*/  ISETP.NE.U32.AND P3, PT, R5, RZ, PT ;  /* 0x000000ff0500720c */ /* 0x000fe20003f65070 */
[----:B------:R-:W-:Y:S01]  /*1250*/  IMAD.WIDE R18, R159, 0x2, R16 ;  /* 0x000000029f127825 */ /* 0x000fe200078e0210 */
[----:B------:R-:W-:Y:S01]  /*1260*/  SEL R4, R4, RZ, !P0 ;  /* 0x000000ff04047207 */ /* 0x000fe20004000000 */
[----:B------:R2:W-:Y:S02]  /*1270*/  LDGSTS.E.BYPASS.LTC128B.128 [R139+0x8800], [R16.64], P6 ;  /* 0x08800000108b7fae */ /* 0x0005e4000b101d4c */
[----:B------:R-:W-:Y:S01]  /*1280*/  IMAD.SHL.U32 R135, R135, 0x2, RZ ;  /* 0x0000000287877824 */ /* 0x000fe200078e00ff */
[----:B------:R-:W-:Y:S01]  /*1290*/  ISETP.NE.U32.AND P0, PT, R4, RZ, PT ;  /* 0x000000ff0400720c */ /* 0x000fe20003f05070 */
[----:B------:R-:W0:Y:S01]  /*12a0*/  LDGDEPBAR ;  /* 0x00000000000079af */ /* 0x000e220000000000 */
[----:B------:R-:W-:-:S03]  /*12b0*/  IMAD.WIDE R4, R159, 0x2, R14 ;  /* 0x000000029f047825 */ /* 0x000fc600078e020e */
[----:B------:R-:W-:Y:S01]  /*12c0*/  BAR.SYNC.DEFER_BLOCKING 0x0 ;  /* 0x0000000000007b1d */ /* 0x000fe20000010000 */
[----:B------:R-:W-:Y:S02]  /*12d0*/  IMAD.SHL.U32 R134, R134, 0x2, RZ ;  /* 0x0000000286867824 */ /* 0x000fe400078e00ff */
[----:B------:R-:W-:Y:S02]  /*12e0*/  IMAD.SHL.U32 R133, R133, 0x2, RZ ;  /* 0x0000000285857824 */ /* 0x000fe400078e00ff */
[----:B-1----:R-:W-:-:S04]  /*12f0*/  IMAD.WIDE R14, R159, 0x2, R4 ;  /* 0x000000029f0e7825 */ /* 0x002fc800078e0204 */
[----:B--2---:R-:W-:Y:S01]  /*1300*/  IMAD.WIDE R16, R159, 0x2, R18 ;  /* 0x000000029f107825 */ /* 0x004fe200078e0212 */
[----:B------:R-:W-:Y:S01]  /*1310*/  @!PT LDS RZ, [RZ] ;  /* 0x00000000fffff984 */ /* 0x000fe20000000800 */
[----:B------:R-:W-:Y:S01]  /*1320*/  @!PT LDS RZ, [RZ] ;  /* 0x00000000fffff984 */ /* 0x000fe20000000800 */
[----:B------:R-:W-:Y:S01]  /*1330*/  @!PT LDS RZ, [RZ] ;  /* 0x00000000fffff984 */ /* 0x000fe20000000800 */
[----:B------:R1:W-:Y:S04]  /*1340*/  LDGSTS.E.BYPASS.LTC128B.128 [R140+0x2000], [R6.64+0x40], P5 ;  /* 0x02000040068c7fae */ /* 0x0003e8000a901d4c */
[----:B------:R2:W-:Y:S04]  /*1350*/  LDGSTS.E.BYPASS.LTC128B.128 [R140+0x2800], [R8.64+0x40], P5 ;  /* 0x02800040088c7fae */ /* 0x0005e8000a901d4c */
[----:B------:R3:W-:Y:S04]  /*1360*/  LDGSTS.E.BYPASS.LTC128B.128 [R140+0x3000], [R10.64+0x40], P5 ;  /* 0x030000400a8c7fae */ /* 0x0007e8000a901d4c */
[----:B------:R1:W-:Y:S04]  /*1370*/  LDGSTS.E.BYPASS.LTC128B.128 [R140+0x3800], [R12.64+0x40], P5 ;  /* 0x038000400c8c7fae */ /* 0x0003e8000a901d4c */
[----:B------:R-:W0:Y:S04]  /*1380*/  LDGDEPBAR ;  /* 0x00000000000079af */ /* 0x000e280000000000 */
[----:B------:R1:W-:Y:S04]  /*1390*/  LDGSTS.E.BYPASS.LTC128B.128 [R139+0x9000], [R4.64], P4 ;  /* 0x09000000048b7fae */ /* 0x0003e8000a101d4c */
[----:B------:R2:W-:Y:S04]  /*13a0*/  LDGSTS.E.BYPASS.LTC128B.128 [R139+0x9800], [R18.64], P3 ;  /* 0x09800000128b7fae */ /* 0x0005e80009901d4c */
[----:B------:R-:W0:Y:S04]  /*13b0*/  LDGDEPBAR ;  /* 0x00000000000079af */ /* 0x000e280000000000 */
[----:B------:R-:W-:Y:S01]  /*13c0*/  BAR.SYNC.DEFER_BLOCKING 0x0 ;  /* 0x0000000000007b1d */ /* 0x000fe20000010000 */
[----:B-1----:R-:W-:Y:S01]  /*13d0*/  CS2R R4, SRZ ;  /* 0x0000000000047805 */ /* 0x002fe2000001ff00 */
[----:B--2---:R-:W-:-:S04]  /*13e0*/  CS2R R18, SRZ ;  /* 0x0000000000127805 */ /* 0x004fc8000001ff00 */
        /* <DEDUP_REMOVED lines=9> */
[----:B------:R3:W-:Y:S01]  /*1480*/  LDGSTS.E.BYPASS.LTC128B.128 [R139+0xa800], [R16.64], P0 ;  /* 0x0a800000108b7fae */ /* 0x0007e20008101d4c */
[----:B------:R-:W-:Y:S01]  /*1490*/  ISETP.GE.AND P0, PT, R150, 0x20, PT ;  /* 0x000000209600780c */ /* 0x000fe20003f06270 */
[----:B-1----:R-:W-:-:S02]  /*14a0*/  CS2R R6, SRZ ;  /* 0x0000000000067805 */ /* 0x002fc4000001ff00 */
[----:B------:R-:W0:Y:S01]  /*14b0*/  LDGDEPBAR ;  /* 0x00000000000079af */ /* 0x000e220000000000 */
[----:B--2---:R-:W-:Y:S01]  /*14c0*/  CS2R R8, SRZ ;  /* 0x0000000000087805 */ /* 0x004fe2000001ff00 */
[----:B---3--:R-:W-:Y:S01]  /*14d0*/  CS2R R10, SRZ ;  /* 0x00000000000a7805 */ /* 0x008fe2000001ff00 */
[----:B------:R-:W-:Y:S01]  /*14e0*/  CS2R R12, SRZ ;  /* 0x00000000000c7805 */ /* 0x000fe2000001ff00 */
[----:B------:R-:W-:Y:S01]  /*14f0*/  CS2R R14, SRZ ;  /* 0x00000000000e7805 */ /* 0x000fe2000001ff00 */
[----:B------:R-:W-:Y:S01]  /*1500*/  CS2R R16, SRZ ;  /* 0x0000000000107805 */ /* 0x000fe2000001ff00 */
[----:B------:R-:W-:-:S04]  /*1510*/  DEPBAR.LE SB0, 0x4 ;  /* 0x000081000000791a */ /* 0x000fc80000000000 */
[----:B------:R-:W-:Y:S06]  /*1520*/  BAR.SYNC.DEFER_BLOCKING 0x0 ;  /* 0x0000000000007b1d */ /* 0x000fec0000010000 */
[----:B------:R1:W2:Y:S04]  /*1530*/  LDSM.16.M88.4 R68, [R137] ;  /* 0x000000008944783b */ /* 0x0002a80000000200 */
[----:B------:R1:W3:Y:S04]  /*1540*/  LDSM.16.M88.4 R88, [R137+0x1000] ;  /* 0x001000008958783b */ /* 0x0002e80000000200 */
[----:B------:R1:W1:Y:S04]  /*1550*/  LDSM.16.MT88.4 R72, [R136+0x8000] ;  /* 0x008000008848783b */ /* 0x0002680000004200 */
[----:B------:R1:W1:Y:S04]  /*1560*/  LDSM.16.MT88.4 R76, [R135+0x8000] ;  /* 0x00800000874c783b */ /* 0x0002680000004200 */
[----:B------:R1:W1:Y:S04]  /*1570*/  LDSM.16.MT88.4 R80, [R134+0x8000] ;  /* 0x008000008650783b */ /* 0x0002680000004200 */
[----:B------:R1:W1:Y:S01]  /*1580*/  LDSM.16.MT88.4 R84, [R133+0x8000] ;  /* 0x008000008554783b */ /* 0x0002620000004200 */
[----:B------:R-:W-:Y:S05]  /*1590*/  @!P0 BRA `(.L_x_0) ;  /* 0x00000b9000008947 */ /* 0x000fea0003800000 */
[----:B------:R-:W-:Y:S01]  /*15a0*/  IMAD.MOV.U32 R4, RZ, RZ, 0x6 ;  /* 0x00000006ff047424 */ /* 0x000fe200078e00ff */
[----:B------:R-:W-:Y:S01]  /*15b0*/  SHF.R.S32.HI R5, RZ, 0x1f, R128 ;  /* 0x0000001fff057819 */ /* 0x000fe20000011480 */
[----:B------:R-:W-:Y:S01]  /*15c0*/  IMAD.SHL.U32 R153, R96, 0x2, RZ ;  /* 0x0000000260997824 */ /* 0x000fe200078e00ff */
[----:B------:R-:W-:Y:S01]  /*15d0*/  LEA R129, P0, R128, 0xc0, 0x1 ;  /* 0x000000c080817811 */ /* 0x000fe200078008ff */
[----:B------:R-:W-:Y:S01]  /*15e0*/  IMAD.WIDE.U32 R10, R159, R4, c[0x0][0x168] ;  /* 0x00005a009f0a7625 */ /* 0x000fe200078e0004 */
[----:B------:R-:W-:Y:S01]  /*15f0*/  IADD3 R6, R98, 0x2, RZ ;  /* 0x0000000262067810 */ /* 0x000fe20007ffe0ff */
[----:B------:R-:W-:Y:S01]  /*1600*/  CS2R R12, SRZ ;  /* 0x00000000000c7805 */ /* 0x000fe2000001ff00 */
[----:B------:R-:W-:Y:S01]  /*1610*/  LEA.HI.X R128, R128, RZ, R5, 0x1, P0 ;  /* 0x000000ff80807211 */ /* 0x000fe200000f0c05 */
[----:B------:R-:W-:Y:S01]  /*1620*/  IMAD.MOV.U32 R132, RZ, RZ, R10 ;  /* 0x000000ffff847224 */ /* 0x000fe200078e000a */
[----:B------:R-:W-:Y:S01]  /*1630*/  SHF.R.S32.HI R5, RZ, 0x1f, R122 ;  /* 0x0000001fff057819 */ /* 0x000fe2000001147a */
[----:B------:R-:W-:Y:S01]  /*1640*/  IMAD.SHL.U32 R149, R94, 0x2, RZ ;  /* 0x000000025e957824 */ /* 0x000fe200078e00ff */
[----:B------:R-:W-:Y:S01]  /*1650*/  LEA R123, P0, R122, 0xc0, 0x1 ;  /* 0x000000c07a7b7811 */ /* 0x000fe200078008ff */
[----:B------:R-:W-:Y:S01]  /*1660*/  CS2R R14, SRZ ;  /* 0x00000000000e7805 */ /* 0x000fe2000001ff00 */
[----:B------:R-:W-:Y:S01]  /*1670*/  SHF.R.S32.HI R7, RZ, 0x1f, R150 ;  /* 0x0000001fff077819 */ /* 0x000fe20000011496 */
[----:B------:R-:W-:Y:S01]  /*1680*/  CS2R R16, SRZ ;  /* 0x0000000000107805 */ /* 0x000fe2000001ff00 */
[----:B------:R-:W-:Y:S01]  /*1690*/  SHF.R.S32.HI R8, RZ, 0x1f, R159 ;  /* 0x0000001fff087819 */ /* 0x000fe2000001149f */
[----:B------:R-:W-:Y:S01]  /*16a0*/  CS2R R18, SRZ ;  /* 0x0000000000127805 */ /* 0x000fe2000001ff00 */
[C---:B------:R-:W-:Y:S01]  /*16b0*/  IADD3 R10, R98.reuse, 0x4, RZ ;  /* 0x00000004620a7810 */ /* 0x040fe20007ffe0ff */
[----:B------:R-:W-:Y:S01]  /*16c0*/  CS2R R20, SRZ ;  /* 0x0000000000147805 */ /* 0x000fe2000001ff00 */
[----:B------:R-:W-:Y:S01]  /*16d0*/  IADD3 R4, R98, 0x6, RZ ;  /* 0x0000000662047810 */ /* 0x000fe20007ffe0ff */
[----:B------:R-:W-:Y:S01]  /*16e0*/  IMAD R130, R8, 0x6, RZ ;  /* 0x0000000608827824 */ /* 0x000fe200078e02ff */
[----:B------:R-:W-:Y:S01]  /*16f0*/  LOP3.LUT R3, R6, R3, RZ, 0x3c, !PT ;  /* 0x0000000306037212 */ /* 0x000fe200078e3cff */
[----:B------:R-:W-:Y:S01]  /*1700*/  CS2R R22, SRZ ;  /* 0x0000000000167805 */ /* 0x000fe2000001ff00 */
[----:B------:R-:W-:Y:S01]  /*1710*/  LEA.HI.X R122, R122, RZ, R5, 0x1, P0 ;  /* 0x000000ff7a7a7211 */ /* 0x000fe200000f0c05 */
[----:B------:R-:W-:Y:S01]  /*1720*/  IMAD.SHL.U32 R5, R2, 0x40, RZ ;  /* 0x0000004002057824 */ /* 0x000fe200078e00ff */
[----:B------:R-:W-:Y:S01]  /*1730*/  LEA.HI R150, R7, R150, RZ, 0x5 ;  /* 0x0000009607967211 */ /* 0x000fe200078f28ff */
[----:B------:R-:W-:Y:S01]  /*1740*/  IMAD R92, R92, 0x4, R3 ;  /* 0x000000045c5c7824 */ /* 0x000fe200078e0203 */
[----:B------:R-:W-:Y:S01]  /*1750*/  LOP3.LUT R6, R6, 0x7, R131, 0x78, !PT ;  /* 0x0000000706067812 */ /* 0x000fe200078e7883 */
[----:B------:R-:W-:Y:S01]  /*1760*/  IMAD R116, R0, 0x8, R5 ;  /* 0x0000000800747824 */ /* 0x000fe200078e0205 */
[--C-:B------:R-:W-:Y:S01]  /*1770*/  LOP3.LUT R2, R10, 0x7, R131.reuse, 0x78, !PT ;  /* 0x000000070a027812 */ /* 0x100fe200078e7883 */
[----:B------:R-:W-:Y:S01]  /*1780*/  IMAD.IADD R130, R11, 0x1, R130 ;  /* 0x000000010b827824 */ /* 0x000fe200078e0282 */
[----:B------:R-:W-:Y:S01]  /*1790*/  LOP3.LUT R4, R4, 0x7, R131, 0x78, !PT ;  /* 0x0000000704047812 */ /* 0x000fe200078e7883 */
[--C-:B------:R-:W-:Y:S01]  /*17a0*/  IMAD R3, R6, 0x8, R5.reuse ;  /* 0x0000000806037824 */ /* 0x100fe200078e0205 */
[----:B------:R-:W-:Y:S01]  /*17b0*/  SHF.R.S32.HI R9, RZ, 0x1f, R126 ;  /* 0x0000001fff097819 */ /* 0x000fe2000001147e */
[--C-:B------:R-:W-:Y:S01]  /*17c0*/  IMAD R2, R2, 0x8, R5.reuse ;  /* 0x0000000802027824 */ /* 0x100fe200078e0205 */
[----:B------:R-:W-:Y:S01]  /*17d0*/  LEA R127, P2, R126, 0xc0, 0x1 ;  /* 0x000000c07e7f7811 */ /* 0x000fe200078408ff */
[----:B------:R-:W-:Y:S01]  /*17e0*/  IMAD R0, R4, 0x8, R5 ;  /* 0x0000000804007824 */ /* 0x000fe200078e0205 */
[----:B------:R-:W-:Y:S01]  /*17f0*/  SHF.R.S32.HI R7, RZ, 0x1f, R124 ;  /* 0x0000001fff077819 */ /* 0x000fe2000001147c */
[----:B------:R-:W-:Y:S01]  /*1800*/  CS2R R4, SRZ ;  /* 0x0000000000047805 */ /* 0x000fe2000001ff00 */
[----:B------:R-:W-:Y:S01]  /*1810*/  LEA R125, P1, R124, 0xc0, 0x1 ;  /* 0x000000c07c7d7811 */ /* 0x000fe200078208ff */
[----:B------:R-:W-:Y:S01]  /*1820*/  CS2R R10, SRZ ;  /* 0x00000000000a7805 */ /* 0x000fe2000001ff00 */
[----:B------:R-:W-:Y:S01]  /*1830*/  SHF.R.S32.HI R155, RZ, 0x1f, R96 ;  /* 0x0000001fff9b7819 */ /* 0x000fe20000011460 */
[----:B------:R-:W-:Y:S01]  /*1840*/  CS2R R24, SRZ ;  /* 0x0000000000187805 */ /* 0x000fe2000001ff00 */
[----:B------:R-:W-:Y:S01]  /*1850*/  SHF.R.S32.HI R151, RZ, 0x1f, R94 ;  /* 0x0000001fff977819 */ /* 0x000fe2000001145e */
[----:B------:R-:W-:Y:S01]  /*1860*/  CS2R R26, SRZ ;  /* 0x00000000001a7805 */ /* 0x000fe2000001ff00 */
[----:B------:R-:W-:Y:S01]  /*1870*/  LEA.HI.X R126, R126, RZ, R9, 0x1, P2 ;  /* 0x000000ff7e7e7211 */ /* 0x000fe200010f0c09 */
[----:B------:R-:W-:Y:S01]  /*1880*/  CS2R R28, SRZ ;  /* 0x00000000001c7805 */ /* 0x000fe2000001ff00 */
[----:B------:R-:W-:Y:S01]  /*1890*/  LEA.HI.X R124, R124, RZ, R7, 0x1, P1 ;  /* 0x000000ff7c7c7211 */ /* 0x000fe200008f0c07 */
[----:B------:R-:W-:Y:S01]  /*18a0*/  CS2R R30, SRZ ;  /* 0x00000000001e7805 */ /* 0x000fe2000001ff00 */
[C---:B------:R-:W-:Y:S01]  /*18b0*/  SHF.L.U64.HI R157, R159.reuse, 0x1, R8 ;  /* 0x000000019f9d7819 */ /* 0x040fe20000010208 */
[----:B------:R-:W-:Y:S01]  /*18c0*/  IMAD.SHL.U32 R159, R159, 0x2, RZ ;  /* 0x000000029f9f7824 */ /* 0x000fe200078e00ff */
[----:B------:R-:W-:Y:S01]  /*18d0*/  SHF.L.U64.HI R155, R96, 0x1, R155 ;  /* 0x00000001609b7819 */ /* 0x000fe2000001029b */
[----:B------:R-:W-:Y:S01]  /*18e0*/  CS2R R6, SRZ ;  /* 0x0000000000067805 */ /* 0x000fe2000001ff00 */
[----:B------:R-:W-:Y:S01]  /*18f0*/  SHF.L.U64.HI R151, R94, 0x1, R151 ;  /* 0x000000015e977819 */ /* 0x000fe20000010297 */
[----:B------:R-:W-:Y:S01]  /*1900*/  CS2R R8, SRZ ;  /* 0x0000000000087805 */ /* 0x000fe2000001ff00 */
        /* <DEDUP_REMOVED lines=18> */
[----:B------:R-:W-:Y:S01]  /*1a30*/  SHF.R.S32.HI R150, RZ, 0x5, R150 ;  /* 0x00000005ff967819 */ /* 0x000fe20000011496 */
[----:B------:R-:W-:Y:S01]  /*1a40*/  IMAD.SHL.U32 R117, R92, 0x8, RZ ;  /* 0x000000085c757824 */ /* 0x000fe200078e00ff */
[----:B------:R-:W-:-:S02]  /*1a50*/  UMOV UR5, 0x8000 ;  /* 0x0000800000057882 */ /* 0x000fc40000000000 */
[----:B------:R-:W-:Y:S02]  /*1a60*/  UIADD3 UR10, UR10, -0x60, URZ ;  /* 0xffffffa00a0a7890 */ /* 0x000fe4000fffe03f */
[----:B------:R-:W-:Y:S02]  /*1a70*/  UMOV UR9, 0x1 ;  /* 0x0000000100097882 */ /* 0x000fe40000000000 */
[----:B------:R-:W-:Y:S02]  /*1a80*/  UMOV UR4, URZ ;  /* 0x0000003f00047c82 */ /* 0x000fe40008000000 */
[----:B------:R-:W-:-:S02]  /*1a90*/  ULDC.64 UR6, c[0x0][0x160] ;  /* 0x0000580000067ab9 */ /* 0x000fc40000000a00 */
.L_x_1:
[C---:B-12--5:R-:W5:Y:S01]  /*1aa0*/  HMMA.16816.F32 R4, R68.reuse, R72, R4 ;  /* 0x000000484404723c */ /* 0x066f620000001804 */
[----:B------:R-:W-:Y:S02]  /*1ab0*/  ULOP3.LUT UR11, UR9, 0x3, URZ, 0xc0, !UPT ;  /* 0x00000003090b7892 */ /* 0x000fe4000f8ec03f */
[----:B------:R-:W-:Y:S02]  /*1ac0*/  UIADD3 UR8, UR9, 0x2, URZ ;  /* 0x0000000209087890 */ /* 0x000fe4000fffe03f */
[----:B------:R-:W-:Y:S02]  /*1ad0*/  LEA R96, R116, UR5, 0x1 ;  /* 0x0000000574607c11 */ /* 0x000fe4000f8e08ff */
[----:B------:R-:W-:Y:S01]  /*1ae0*/  LEA R118, R117, UR4, 0x1 ;  /* 0x0000000475767c11 */ /* 0x000fe2000f8e08ff */
[C---:B------:R-:W5:Y:S01]  /*1af0*/  HMMA.16816.F32 R8, R68.reuse, R74, R8 ;  /* 0x0000004a4408723c */ /* 0x040f620000001808 */
[----:B------:R-:W-:Y:S02]  /*1b00*/  USHF.L.U32 UR4, UR11, 0xd, URZ ;  /* 0x0000000d0b047899 */ /* 0x000fe4000800063f */
[----:B------:R-:W-:Y:S01]  /*1b10*/  LDSM.16.MT88.4 R96, [R96+0x800] ;  /* 0x000800006060783b */ /* 0x000fe20000004200 */
[----:B------:R-:W-:Y:S02]  /*1b20*/  LEA R100, R3, UR5, 0x1 ;  /* 0x0000000503647c11 */ /* 0x000fe4000f8e08ff */
[----:B------:R-:W-:Y:S02]  /*1b30*/  LEA R104, R2, UR5, 0x1 ;  /* 0x0000000502687c11 */ /* 0x000fe4000f8e08ff */
[C---:B------:R-:W5:Y:S01]  /*1b40*/  HMMA.16816.F32 R12, R68.reuse, R76, R12 ;  /* 0x0000004c440c723c */ /* 0x040f62000000180c */
[----:B------:R-:W1:Y:S02]  /*1b50*/  LDSM.16.M88.4 R92, [R118] ;  /* 0x00000000765c783b */ /* 0x000e640000000200 */
[----:B------:R-:W-:Y:S02]  /*1b60*/  ISETP.GE.AND P2, PT, R144, UR10, PT ;  /* 0x0000000a90007c0c */ /* 0x000fe4000bf46270 */
[----:B------:R-:W-:Y:S01]  /*1b70*/  LEA R108, R0, UR5, 0x1 ;  /* 0x00000005006c7c11 */ /* 0x000fe2000f8e08ff */
[----:B------:R-:W-:Y:S01]  /*1b80*/  ULEA UR5, UR11, 0x8000, 0xc ;  /* 0x000080000b057891 */ /* 0x000fe2000f8e603f */
[----:B------:R-:W1:Y:S01]  /*1b90*/  LDSM.16.MT88.4 R100, [R100+0x800] ;  /* 0x000800006464783b */ /* 0x000e620000004200 */
[C---:B------:R-:W5:Y:S01]  /*1ba0*/  HMMA.16816.F32 R16, R68.reuse, R78, R16 ;  /* 0x0000004e4410723c */ /* 0x040f620000001810 */
[----:B------:R-:W-:Y:S02]  /*1bb0*/  SEL R156, RZ, 0x10, P2 ;  /* 0x00000010ff9c7807 */ /* 0x000fe40001000000 */
[----:B------:R-:W-:Y:S02]  /*1bc0*/  ISETP.GE.AND P0, PT, R141, UR10, PT ;  /* 0x0000000a8d007c0c */ /* 0x000fe4000bf06270 */
[----:B------:R-:W1:Y:S02]  /*1bd0*/  LDSM.16.MT88.4 R104, [R104+0x800] ;  /* 0x000800006868783b */ /* 0x000e640000004200 */
[----:B------:R-:W-:Y:S01]  /*1be0*/  IADD3 R164, P2, R129, UR6, RZ ;  /* 0x0000000681a47c10 */ /* 0x000fe2000ff5e0ff */
[C---:B------:R-:W5:Y:S01]  /*1bf0*/  HMMA.16816.F32 R20, R68.reuse, R80, R20 ;  /* 0x000000504414723c */ /* 0x040f620000001814 */
[----:B------:R-:W-:Y:S02]  /*1c00*/  SEL R152, RZ, 0x10, P0 ;  /* 0x00000010ff987807 */ /* 0x000fe40000000000 */
[----:B------:R-:W1:Y:S02]  /*1c10*/  LDSM.16.MT88.4 R108, [R108+0x800] ;  /* 0x000800006c6c783b */ /* 0x000e640000004200 */
[----:B------:R-:W-:Y:S02]  /*1c20*/  IADD3 R160, P0, R123, UR6, RZ ;  /* 0x000000067ba07c10 */ /* 0x000fe4000ff1e0ff */
[----:B------:R-:W-:Y:S01]  /*1c30*/  IADD3.X R165, R128, UR7, RZ, P2, !PT ;  /* 0x0000000780a57c10 */ /* 0x000fe200097fe4ff */
[C---:B------:R-:W5:Y:S01]  /*1c40*/  HMMA.16816.F32 R24, R68.reuse, R82, R24 ;  /* 0x000000524418723c */ /* 0x040f620000001818 */
[----:B------:R-:W2:Y:S06]  /*1c50*/  LDSM.16.M88.4 R112, [R118+0x1000] ;  /* 0x001000007670783b */ /* 0x000eac0000000200 */
[----:B------:R-:W-:Y:S01]  /*1c60*/  BAR.SYNC.DEFER_BLOCKING 0x0 ;  /* 0x0000000000007b1d */ /* 0x000fe20000010000 */
[C---:B------:R-:W5:Y:S03]  /*1c70*/  HMMA.16816.F32 R28, R68.reuse, R84, R28 ;  /* 0x00000054441c723c */ /* 0x040f66000000181c */
[----:B------:R-:W-:Y:S01]  /*1c80*/  ISETP.LE.AND P3, PT, R150, UR8, PT ;  /* 0x0000000896007c0c */ /* 0x000fe2000bf63270 */
[----:B------:R-:W-:Y:S01]  /*1c90*/  ULOP3.LUT UR8, UR8, 0x3, URZ, 0xc0, !UPT ;  /* 0x0000000308087892 */ /* 0x000fe2000f8ec03f */
[----:B------:R-:W-:Y:S02]  /*1ca0*/  IADD3.X R161, R122, UR7, RZ, P0, !PT ;  /* 0x000000077aa17c10 */ /* 0x000fe400087fe4ff */
[----:B------:R-:W-:Y:S01]  /*1cb0*/  ISETP.GE.AND P1, PT, R142, UR10, PT ;  /* 0x0000000a8e007c0c */ /* 0x000fe2000bf26270 */
[----:B------:R-:W5:Y:S01]  /*1cc0*/  HMMA.16816.F32 R32, R68, R86, R32 ;  /* 0x000000564420723c */ /* 0x000f620000001820 */
[----:B------:R-:W-:Y:S03]  /*1cd0*/  UIADD3 UR10, UR10, -0x20, URZ ;  /* 0xffffffe00a0a7890 */ /* 0x000fe6000fffe03f */
[----:B------:R-:W-:Y:S02]  /*1ce0*/  SEL R156, R156, RZ, !P3 ;  /* 0x000000ff9c9c7207 */ /* 0x000fe40005800000 */
[----:B------:R-:W-:Y:S02]  /*1cf0*/  SEL R154, RZ, 0x10, P1 ;  /* 0x00000010ff9a7807 */ /* 0x000fe40000800000 */
[C---:B---3--:R-:W5:Y:S05]  /*1d00*/  HMMA.16816.F32 R36, R88.reuse, R72, R36 ;  /* 0x000000485824723c */ /* 0x048f6a0000001824 */
[----:B------:R-:W-:Y:S02]  /*1d10*/  ISETP.NE.U32.AND P5, PT, R156, RZ, PT ;  /* 0x000000ff9c00720c */ /* 0x000fe40003fa5070 */
[----:B------:R-:W-:Y:S01]  /*1d20*/  IADD3 R162, P1, R125, UR6, RZ ;  /* 0x000000067da27c10 */ /* 0x000fe2000ff3e0ff */
[C---:B------:R5:W5:Y:S04]  /*1d30*/  HMMA.16816.F32 R40, R88.reuse, R74, R40 ;  /* 0x0000004a5828723c */ /* 0x040b680000001828 */
[----:B------:R-:W-:Y:S02]  /*1d40*/  IADD3.X R163, R124, UR7, RZ, P1, !PT ;  /* 0x000000077ca37c10 */ /* 0x000fe40008ffe4ff */
[----:B------:R-:W-:Y:S02]  /*1d50*/  SEL R152, R152, RZ, !P3 ;  /* 0x000000ff98987207 */ /* 0x000fe40005800000 */
[C---:B------:R-:W5:Y:S04]  /*1d60*/  HMMA.16816.F32 R44, R88.reuse, R76, R44 ;  /* 0x0000004c582c723c */ /* 0x040f68000000182c */
[----:B-----5:R-:W-:Y:S01]  /*1d70*/  IADD3 R74, P0, R127, UR6, RZ ;  /* 0x000000067f4a7c10 */ /* 0x020fe2000ff1e0ff */
[----:B------:R-:W-:Y:S01]  /*1d80*/  UIADD3 UR6, UP0, UR6, 0x40, URZ ;  /* 0x0000004006067890 */ /* 0x000fe2000ff1e03f */
[----:B------:R-:W-:Y:S02]  /*1d90*/  SEL R154, R154, RZ, !P3 ;  /* 0x000000ff9a9a7207 */ /* 0x000fe40005800000 */
[C---:B------:R-:W5:Y:S03]  /*1da0*/  HMMA.16816.F32 R48, R88.reuse, R78, R48 ;  /* 0x0000004e5830723c */ /* 0x040f660000001830 */
[----:B------:R-:W-:Y:S01]  /*1db0*/  ISETP.NE.U32.AND P3, PT, R152, RZ, PT ;  /* 0x000000ff9800720c */ /* 0x000fe20003f65070 */
[----:B------:R-:W-:Y:S01]  /*1dc0*/  IMAD.U32 R152, RZ, RZ, UR8 ;  /* 0x00000008ff987e24 */ /* 0x000fe2000f8e00ff */
[----:B------:R-:W-:Y:S01]  /*1dd0*/  ISETP.NE.U32.AND P4, PT, R154, RZ, PT ;  /* 0x000000ff9a00720c */ /* 0x000fe20003f85070 */
[----:B------:R-:W-:Y:S01]  /*1de0*/  UIADD3 UR8, UR9, 0x1, URZ ;  /* 0x0000000109087890 */ /* 0x000fe2000fffe03f */
[----:B------:R-:W-:Y:S01]  /*1df0*/  IADD3.X R75, R126, UR7, RZ, P0, !PT ;  /* 0x000000077e4b7c10 */ /* 0x000fe200087fe4ff */
[C---:B------:R-:W5:Y:S01]  /*1e00*/  HMMA.16816.F32 R52, R88.reuse, R80, R52 ;  /* 0x000000505834723c */ /* 0x040f620000001834 */
[----:B------:R-:W-:Y:S03]  /*1e10*/  UIADD3.X UR7, URZ, UR7, URZ, UP0, !UPT ;  /* 0x000000073f077290 */ /* 0x000fe600087fe43f */
[C---:B------:R-:W-:Y:S02]  /*1e20*/  IMAD R154, R152.reuse, 0x2000, R140 ;  /* 0x00002000989a7824 */ /* 0x040fe400078e028c */
[----:B------:R-:W-:Y:S02]  /*1e30*/  IMAD R152, R152, 0x1000, R139 ;  /* 0x0000100098987824 */ /* 0x000fe400078e028b */
[C---:B------:R-:W5:Y:S01]  /*1e40*/  HMMA.16816.F32 R56, R88.reuse, R82, R56 ;  /* 0x000000525838723c */ /* 0x040f620000001838 */
[----:B------:R-:W-:Y:S01]  /*1e50*/  @!PT LDS RZ, [RZ] ;  /* 0x00000000fffff984 */ /* 0x000fe20000000800 */
[----:B------:R-:W-:Y:S01]  /*1e60*/  @!PT LDS RZ, [RZ] ;  /* 0x00000000fffff984 */ /* 0x000fe20000000800 */
[----:B------:R-:W-:Y:S01]  /*1e70*/  @!PT LDS RZ, [RZ] ;  /* 0x00000000fffff984 */ /* 0x000fe20000000800 */
[----:B------:R3:W-:Y:S06]  /*1e80*/  LDGSTS.E.BYPASS.LTC128B.128 [R154], [R160.64], P5 ;  /* 0x00000000a09a7fae */ /* 0x0007ec000a901d4c */
[----:B------:R2:W-:Y:S01]  /*1e90*/  LDGSTS.E.BYPASS.LTC128B.128 [R154+0x800], [R162.64], P5 ;  /* 0x00800000a29a7fae */ /* 0x0005e2000a901d4c */
[C---:B------:R-:W5:Y:S05]  /*1ea0*/  HMMA.16816.F32 R60, R88.reuse, R84, R60 ;  /* 0x00000054583c723c */ /* 0x040f6a000000183c */
[----:B------:R2:W-:Y:S03]  /*1eb0*/  LDGSTS.E.BYPASS.LTC128B.128 [R154+0x1000], [R74.64], P5 ;  /* 0x010000004a9a7fae */ /* 0x0005e6000a901d4c */
[----:B------:R5:W5:Y:S03]  /*1ec0*/  HMMA.16816.F32 R64, R88, R86, R64 ;  /* 0x000000565840723c */ /* 0x000b660000001840 */
[----:B------:R2:W-:-:S05]  /*1ed0*/  LDGSTS.E.BYPASS.LTC128B.128 [R154+0x1800], [R164.64], P5 ;  /* 0x01800000a49a7fae */ /* 0x0005ca000a901d4c */
[C---:B-1----:R5:W5:Y:S01]  /*1ee0*/  HMMA.16816.F32 R4, R92.reuse, R96, R4 ;  /* 0x000000605c04723c */ /* 0x042b620000001804 */
[----:B------:R-:W0:Y:S04]  /*1ef0*/  LDGDEPBAR ;  /* 0x00000000000079af */ /* 0x000e280000000000 */
[C---:B---3--:R-:W-:Y:S03]  /*1f00*/  IADD3 R160, P0, R132.reuse, R153, RZ ;  /* 0x0000009984a07210 */ /* 0x048fe60007f1e0ff */
[C---:B------:R5:W5:Y:S04]  /*1f10*/  HMMA.16816.F32 R8, R92.reuse, R98, R8 ;  /* 0x000000625c08723c */ /* 0x040b680000001808 */
[----:B--2---:R-:W-:Y:S01]  /*1f20*/  IADD3 R162, P1, R132, R149, RZ ;  /* 0x0000009584a27210 */ /* 0x004fe20007f3e0ff */
[----:B------:R-:W-:Y:S01]  /*1f30*/  IMAD.X R161, R130, 0x1, R155, P0 ;  /* 0x0000000182a17824 */ /* 0x000fe200000e069b */
[----:B------:R-:W-:Y:S02]  /*1f40*/  IADD3 R132, P0, R132, R159, RZ ;  /* 0x0000009f84847210 */ /* 0x000fe40007f1e0ff */
[C---:B------:R5:W5:Y:S04]  /*1f50*/  HMMA.16816.F32 R12, R92.reuse, R100, R12 ;  /* 0x000000645c0c723c */ /* 0x040b68000000180c */
[----:B------:R-:W-:Y:S01]  /*1f60*/  IMAD.X R163, R130, 0x1, R151, P1 ;  /* 0x0000000182a37824 */ /* 0x000fe200008e0697 */
[----:B------:R-:W-:Y:S01]  /*1f70*/  ISETP.LE.AND P1, PT, R150, UR9, PT ;  /* 0x0000000996007c0c */ /* 0x000fe2000bf23270 */
[----:B------:R-:W-:Y:S01]  /*1f80*/  UMOV UR9, UR8 ;  /* 0x0000000800097c82 */ /* 0x000fe20008000000 */
[----:B------:R-:W-:Y:S01]  /*1f90*/  IMAD.X R130, R130, 0x1, R157, P0 ;  /* 0x0000000182827824 */ /* 0x000fe200000e069d */
[C---:B------:R5:W5:Y:S01]  /*1fa0*/  HMMA.16816.F32 R16, R92.reuse, R102, R16 ;  /* 0x000000665c10723c */ /* 0x040b620000001810 */
[----:B------:R1:W-:Y:S06]  /*1fb0*/  LDGSTS.E.BYPASS.LTC128B.128 [R152+0x8000], [R162.64], P4 ;  /* 0x08000000a2987fae */ /* 0x0003ec000a101d4c */
[----:B------:R1:W-:Y:S01]  /*1fc0*/  LDGSTS.E.BYPASS.LTC128B.128 [R152+0x8800], [R160.64], P3 ;  /* 0x08800000a0987fae */ /* 0x0003e20009901d4c */
[C---:B------:R5:W5:Y:S05]  /*1fd0*/  HMMA.16816.F32 R20, R92.reuse, R104, R20 ;  /* 0x000000685c14723c */ /* 0x040b6a0000001814 */
[----:B------:R-:W0:Y:S03]  /*1fe0*/  LDGDEPBAR ;  /* 0x00000000000079af */ /* 0x000e260000000000 */
[C---:B------:R5:W5:Y:S08]  /*1ff0*/  HMMA.16816.F32 R24, R92.reuse, R106, R24 ;  /* 0x0000006a5c18723c */ /* 0x040b700000001818 */
[C---:B------:R5:W5:Y:S08]  /*2000*/  HMMA.16816.F32 R28, R92.reuse, R108, R28 ;  /* 0x0000006c5c1c723c */ /* 0x040b70000000181c */
[----:B------:R5:W5:Y:S08]  /*2010*/  HMMA.16816.F32 R32, R92, R110, R32 ;  /* 0x0000006e5c20723c */ /* 0x000b700000001820 */
[C---:B------:R5:W5:Y:S01]  /*2020*/  HMMA.16816.F32 R36, R112.reuse, R96, R36 ;  /* 0x000000607024723c */ /* 0x040b620000001824 */
[----:B------:R-:W-:Y:S04]  /*2030*/  DEPBAR.LE SB0, 0x4 ;  /* 0x000081000000791a */ /* 0x000fe80000000000 */
[----:B------:R-:W-:Y:S03]  /*2040*/  BAR.SYNC.DEFER_BLOCKING 0x0 ;  /* 0x0000000000007b1d */ /* 0x000fe60000010000 */
[C---:B------:R5:W5:Y:S08]  /*2050*/  HMMA.16816.F32 R40, R112.reuse, R98, R40 ;  /* 0x000000627028723c */ /* 0x040b700000001828 */
[C---:B------:R5:W5:Y:S08]  /*2060*/  HMMA.16816.F32 R44, R112.reuse, R100, R44 ;  /* 0x00000064702c723c */ /* 0x040b70000000182c */
[C---:B-----5:R5:W5:Y:S01]  /*2070*/  HMMA.16816.F32 R48, R112.reuse, R102, R48 ;  /* 0x000000667030723c */ /* 0x060b620000001830 */
[----:B------:R1:W2:Y:S07]  /*2080*/  LDSM.16.M88.4 R68, [R137+UR4] ;  /* 0x000000048944783b */ /* 0x0002ae0008000200 */
[C---:B------:R5:W5:Y:S01]  /*2090*/  HMMA.16816.F32 R52, R112.reuse, R104, R52 ;  /* 0x000000687034723c */ /* 0x040b620000001834 */
[----:B------:R1:W2:Y:S07]  /*20a0*/  LDSM.16.M88.4 R88, [R137+UR4+0x1000] ;  /* 0x001000048958783b */ /* 0x0002ae0008000200 */
[C---:B------:R5:W5:Y:S01]  /*20b0*/  HMMA.16816.F32 R56, R112.reuse, R106, R56 ;  /* 0x0000006a7038723c */ /* 0x040b620000001838 */
[----:B------:R1:W2:Y:S06]  /*20c0*/  LDSM.16.MT88.4 R72, [R136+UR5] ;  /* 0x000000058848783b */ /* 0x0002ac0008004200 */
[----:B------:R1:W2:Y:S01]  /*20d0*/  LDSM.16.MT88.4 R76, [R135+UR5] ;  /* 0x00000005874c783b */ /* 0x0002a20008004200 */
[C---:B------:R5:W5:Y:S05]  /*20e0*/  HMMA.16816.F32 R60, R112.reuse, R108, R60 ;  /* 0x0000006c703c723c */ /* 0x040b6a000000183c */
[----:B------:R1:W2:Y:S03]  /*20f0*/  LDSM.16.MT88.4 R80, [R134+UR5] ;  /* 0x000000058650783b */ /* 0x0002a60008004200 */
[----:B------:R5:W5:Y:S03]  /*2100*/  HMMA.16816.F32 R64, R112, R110, R64 ;  /* 0x0000006e7040723c */ /* 0x000b660000001840 */
[----:B------:R1:W2:Y:S05]  /*2110*/  LDSM.16.MT88.4 R84, [R133+UR5] ;  /* 0x000000058554783b */ /* 0x0002aa0008004200 */
[----:B------:R-:W-:-:S05]  /*2120*/  @!P1 BRA `(.L_x_1) ;  /* 0xfffff97000009947 */ /* 0x000fca000383ffff */
.L_x_0:
[----:B------:R-:W-:-:S04]  /*2130*/  DEPBAR.LE SB0, 0x0 ;  /* 0x000080000000791a */ /* 0x000fc80000000000 */
[----:B------:R-:W-:Y:S02]  /*2140*/  SHF.R.U32.HI R131, RZ, 0x4, R131 ;  /* 0x00000004ff837819 */ /* 0x000fe40000011683 */
[----:B------:R-:W-:Y:S02]  /*2150*/  F2FP.F16.F32.PACK_AB R0, R29, R28 ;  /* 0x0000001c1d00723e */ /* 0x000fe400000000ff */
[----:B------:R-:W-:Y:S02]  /*2160*/  LOP3.LUT R28, R131, 0x38, RZ, 0xc0, !PT ;  /* 0x00000038831c7812 */ /* 0x000fe400078ec0ff */
[----:B------:R-:W-:Y:S02]  /*2170*/  LOP3.LUT R138, R138, R147, RZ, 0xfc, !PT ;  /* 0x000000938a8a7212 */ /* 0x000fe400078efcff */
[----:B------:R-:W-:Y:S01]  /*2180*/  F2FP.F16.F32.PACK_AB R4, R5, R4 ;  /* 0x000000040504723e */ /* 0x000fe200000000ff */
[----:B------:R-:W-:Y:S01]  /*2190*/  IMAD R145, R145, 0x2, R28 ;  /* 0x0000000291917824 */ /* 0x000fe200078e021c */
[----:B------:R-:W-:-:S02]  /*21a0*/  F2FP.F16.F32.PACK_AB R6, R7, R6 ;  /* 0x000000060706723e */ /* 0x000fc400000000ff */
[----:B------:R-:W-:Y:S01]  /*21b0*/  F2FP.F16.F32.PACK_AB R8, R9, R8 ;  /* 0x000000080908723e */ /* 0x000fe200000000ff */
[----:B------:R-:W-:Y:S01]  /*21c0*/  IMAD R3, R138, 0x48, R145 ;  /* 0x000000488a037824 */ /* 0x000fe200078e0291 */
[----:B------:R-:W-:Y:S02]  /*21d0*/  F2FP.F16.F32.PACK_AB R10, R11, R10 ;  /* 0x0000000a0b0a723e */ /* 0x000fe400000000ff */
[----:B------:R-:W-:Y:S01]  /*21e0*/  F2FP.F16.F32.PACK_AB R12, R13, R12 ;  /* 0x0000000c0d0c723e */ /* 0x000fe200000000ff */
[----:B------:R-:W-:Y:S01]  /*21f0*/  IMAD.SHL.U32 R3, R3, 0x2, RZ ;  /* 0x0000000203037824 */ /* 0x000fe200078e00ff */
[----:B------:R-:W-:Y:S01]  /*2200*/  BAR.SYNC.DEFER_BLOCKING 0x0 ;  /* 0x0000000000007b1d */ /* 0x000fe20000010000 */
[----:B------:R-:W-:Y:S02]  /*2210*/  F2FP.F16.F32.PACK_AB R14, R15, R14 ;  /* 0x0000000e0f0e723e */ /* 0x000fe400000000ff */
[----:B------:R-:W-:Y:S02]  /*2220*/  F2FP.F16.F32.PACK_AB R16, R17, R16 ;  /* 0x000000101110723e */ /* 0x000fe400000000ff */
[----:B------:R-:W-:-:S02]  /*2230*/  F2FP.F16.F32.PACK_AB R18, R19, R18 ;  /* 0x000000121312723e */ /* 0x000fc400000000ff */
[----:B------:R-:W-:Y:S02]  /*2240*/  F2FP.F16.F32.PACK_AB R20, R21, R20 ;  /* 0x000000141514723e */ /* 0x000fe400000000ff */
[----:B------:R-:W-:Y:S02]  /*2250*/  F2FP.F16.F32.PACK_AB R22, R23, R22 ;  /* 0x000000161716723e */ /* 0x000fe400000000ff */
[----:B------:R-:W-:Y:S02]  /*2260*/  F2FP.F16.F32.PACK_AB R24, R25, R24 ;  /* 0x000000181918723e */ /* 0x000fe400000000ff */
[----:B------:R-:W-:Y:S02]  /*2270*/  F2FP.F16.F32.PACK_AB R26, R27, R26 ;  /* 0x0000001a1b1a723e */ /* 0x000fe400000000ff */
[----:B------:R-:W-:Y:S02]  /*2280*/  F2FP.F16.F32.PACK_AB R2, R31, R30 ;  /* 0x0000001e1f02723e */ /* 0x000fe400000000ff */
[----:B------:R-:W-:-:S02]  /*2290*/  F2FP.F16.F32.PACK_AB R32, R33, R32 ;  /* 0x000000202120723e */ /* 0x000fc400000000ff */
[----:B------:R-:W-:Y:S02]  /*22a0*/  F2FP.F16.F32.PACK_AB R34, R35, R34 ;  /* 0x000000222322723e */ /* 0x000fe400000000ff */
[----:B------:R-:W-:Y:S02]  /*22b0*/  LOP3.LUT R143, R148, 0x7c, R143, 0xf8, !PT ;  /* 0x0000007c948f7812 */ /* 0x000fe400078ef88f */
[----:B------:R-:W-:Y:S01]  /*22c0*/  F2FP.F16.F32.PACK_AB R36, R37, R36 ;  /* 0x000000242524723e */ /* 0x000fe200000000ff */
[----:B------:R-:W-:Y:S01]  /*22d0*/  STS [R3], R4 ;  /* 0x0000000403007388 */ /* 0x000fe20000000800 */
[----:B------:R-:W-:Y:S01]  /*22e0*/  F2FP.F16.F32.PACK_AB R38, R39, R38 ;  /* 0x000000262726723e */ /* 0x000fe200000000ff */
[----:B------:R-:W-:Y:S01]  /*22f0*/  IMAD R33, R143, 0x48, R146 ;  /* 0x000000488f217824 */ /* 0x000fe200078e0292 */
[----:B------:R-:W-:Y:S01]  /*2300*/  F2FP.F16.F32.PACK_AB R40, R41, R40 ;  /* 0x000000282928723e */ /* 0x000fe200000000ff */
[----:B------:R-:W-:Y:S01]  /*2310*/  STS [R3+0x480], R6 ;  /* 0x0004800603007388 */ /* 0x000fe20000000800 */
[----:B------:R-:W-:Y:S01]  /*2320*/  F2FP.F16.F32.PACK_AB R42, R43, R42 ;  /* 0x0000002a2b2a723e */ /* 0x000fe200000000ff */
[----:B------:R-:W-:Y:S01]  /*2330*/  IMAD.SHL.U32 R33, R33, 0x2, RZ ;  /* 0x0000000221217824 */ /* 0x000fe200078e00ff */
[----:B------:R-:W-:Y:S01]  /*2340*/  F2FP.F16.F32.PACK_AB R44, R45, R44 ;  /* 0x0000002c2d2c723e */ /* 0x000fe200000000ff */
[----:B------:R-:W-:Y:S01]  /*2350*/  STS [R3+0x10], R8 ;  /* 0x0000100803007388 */ /* 0x000fe20000000800 */
[----:B------:R-:W-:-:S02]  /*2360*/  F2FP.F16.F32.PACK_AB R46, R47, R46 ;  /* 0x0000002e2f2e723e */ /* 0x000fc400000000ff */
[----:B-----5:R-:W-:Y:S01]  /*2370*/  F2FP.F16.F32.PACK_AB R48, R49, R48 ;  /* 0x000000303130723e */ /* 0x020fe200000000ff */
[----:B------:R-:W-:Y:S01]  /*2380*/  STS [R3+0x490], R10 ;  /* 0x0004900a03007388 */ /* 0x000fe20000000800 */
[----:B------:R-:W-:Y:S02]  /*2390*/  F2FP.F16.F32.PACK_AB R50, R51, R50 ;  /* 0x000000323332723e */ /* 0x000fe400000000ff */
[----:B------:R-:W-:Y:S01]  /*23a0*/  F2FP.F16.F32.PACK_AB R52, R53, R52 ;  /* 0x000000343534723e */ /* 0x000fe200000000ff */
[----:B------:R-:W-:Y:S01]  /*23b0*/  STS [R3+0x20], R12 ;  /* 0x0000200c03007388 */ /* 0x000fe20000000800 */
[----:B------:R-:W-:Y:S02]  /*23c0*/  F2FP.F16.F32.PACK_AB R54, R55, R54 ;  /* 0x000000363736723e */ /* 0x000fe400000000ff */
[----:B------:R-:W-:Y:S01]  /*23d0*/  F2FP.F16.F32.PACK_AB R56, R57, R56 ;  /* 0x000000383938723e */ /* 0x000fe200000000ff */
[----:B------:R-:W-:Y:S01]  /*23e0*/  STS [R3+0x4a0], R14 ;  /* 0x0004a00e03007388 */ /* 0x000fe20000000800 */
[----:B------:R-:W-:-:S02]  /*23f0*/  F2FP.F16.F32.PACK_AB R58, R59, R58 ;  /* 0x0000003a3b3a723e */ /* 0x000fc400000000ff */
[----:B------:R-:W-:Y:S01]  /*2400*/  F2FP.F16.F32.PACK_AB R60, R61, R60 ;  /* 0x0000003c3d3c723e */ /* 0x000fe200000000ff */
[----:B------:R-:W-:Y:S01]  /*2410*/  STS [R3+0x30], R16 ;  /* 0x0000301003007388 */ /* 0x000fe20000000800 */
[----:B------:R-:W-:Y:S02]  /*2420*/  F2FP.F16.F32.PACK_AB R62, R63, R62 ;  /* 0x0000003e3f3e723e */ /* 0x000fe400000000ff */
[----:B------:R-:W-:Y:S01]  /*2430*/  F2FP.F16.F32.PACK_AB R64, R65, R64 ;  /* 0x000000404140723e */ /* 0x000fe200000000ff */
[----:B------:R-:W-:Y:S01]  /*2440*/  STS [R3+0x4b0], R18 ;  /* 0x0004b01203007388 */ /* 0x000fe20000000800 */
[----:B------:R-:W-:Y:S02]  /*2450*/  F2FP.F16.F32.PACK_AB R66, R67, R66 ;  /* 0x000000424342723e */ /* 0x000fe400000000ff */
[----:B------:R-:W-:Y:S01]  /*2460*/  ISETP.GE.AND P6, PT, R119, c[0x0][0x17c], PT ;  /* 0x00005f0077007a0c */ /* 0x000fe20003fc6270 */
[----:B------:R-:W-:Y:S04]  /*2470*/  STS [R3+0x40], R20 ;  /* 0x0000401403007388 */ /* 0x000fe80000000800 */
[----:B------:R-:W-:Y:S04]  /*2480*/  STS [R3+0x4c0], R22 ;  /* 0x0004c01603007388 */ /* 0x000fe80000000800 */
[----:B------:R-:W-:Y:S04]  /*2490*/  STS [R3+0x50], R24 ;  /* 0x0000501803007388 */ /* 0x000fe80000000800 */
[----:B------:R-:W-:Y:S04]  /*24a0*/  STS [R3+0x4d0], R26 ;  /* 0x0004d01a03007388 */ /* 0x000fe80000000800 */
[----:B------:R3:W-:Y:S04]  /*24b0*/  STS [R3+0x60], R0 ;  /* 0x0000600003007388 */ /* 0x0007e80000000800 */
[----:B------:R2:W-:Y:S04]  /*24c0*/  STS [R3+0x4e0], R2 ;  /* 0x0004e00203007388 */ /* 0x0005e80000000800 */
[----:B------:R1:W-:Y:S04]  /*24d0*/  STS [R3+0x70], R32 ;  /* 0x0000702003007388 */ /* 0x0003e80000000800 */
[----:B------:R1:W-:Y:S04]  /*24e0*/  STS [R3+0x4f0], R34 ;  /* 0x0004f02203007388 */ /* 0x0003e80000000800 */
[----:B------:R-:W-:Y:S01]  /*24f0*/  BAR.SYNC.DEFER_BLOCKING 0x0 ;  /* 0x0000000000007b1d */ /* 0x000fe20000010000 */
[C---:B---3--:R-:W-:Y:S01]  /*2500*/  LOP3.LUT R0, R120.reuse, R143, RZ, 0xfc, !PT ;  /* 0x0000008f78007212 */ /* 0x048fe200078efcff */
[----:B------:R-:W-:-:S03]  /*2510*/  IMAD.IADD R120, R120, 0x1, R143 ;  /* 0x0000000178787824 */ /* 0x000fc600078e028f */
[C---:B------:R-:W-:Y:S01]  /*2520*/  ISETP.LT.AND P3, PT, R0.reuse, c[0x0][0x178], !P6 ;  /* 0x00005e0000007a0c */ /* 0x040fe20007761270 */
[C---:B--2---:R-:W-:Y:S01]  /*2530*/  IMAD R2, R0.reuse, c[0x0][0x18c], RZ ;  /* 0x0000630000027a24 */ /* 0x044fe200078e02ff */
[C---:B------:R-:W-:Y:S02]  /*2540*/  IADD3 R35, R0.reuse, 0x60, RZ ;  /* 0x0000006000237810 */ /* 0x040fe40007ffe0ff */
[C---:B-1----:R-:W-:Y:S02]  /*2550*/  IADD3 R32, R0.reuse, 0x40, RZ ;  /* 0x0000004000207810 */ /* 0x042fe40007ffe0ff */
[----:B------:R-:W-:Y:S02]  /*2560*/  ISETP.LT.AND P0, PT, R35, c[0x0][0x178], !P6 ;  /* 0x00005e0023007a0c */ /* 0x000fe40007701270 */
[----:B------:R-:W-:Y:S02]  /*2570*/  IADD3 R34, R0, 0x50, RZ ;  /* 0x0000005000227810 */ /* 0x000fe40007ffe0ff */
[----:B------:R-:W-:Y:S01]  /*2580*/  ISETP.LT.AND P2, PT, R32, c[0x0][0x178], !P6 ;  /* 0x00005e0020007a0c */ /* 0x000fe20007741270 */
[----:B------:R-:W1:Y:S01]  /*2590*/  LDS.128 R4, [R33] ;  /* 0x0000000021047984 */ /* 0x000e620000000c00 */
[----:B------:R-:W-:-:S02]  /*25a0*/  ISETP.LT.AND P1, PT, R34, c[0x0][0x178], !P6 ;  /* 0x00005e0022007a0c */ /* 0x000fc40007721270 */
[C---:B------:R-:W-:Y:S01]  /*25b0*/  IADD3 R32, R120.reuse, 0x10, RZ ;  /* 0x0000001078207810 */ /* 0x040fe20007ffe0ff */
[----:B------:R-:W2:Y:S01]  /*25c0*/  LDS.128 R28, [R33+0x900] ;  /* 0x00090000211c7984 */ /* 0x000ea20000000c00 */
[C---:B------:R-:W-:Y:S02]  /*25d0*/  IADD3 R34, R120.reuse, 0x30, RZ ;  /* 0x0000003078227810 */ /* 0x040fe40007ffe0ff */
[----:B------:R-:W-:Y:S01]  /*25e0*/  IADD3 R120, R120, 0x20, RZ ;  /* 0x0000002078787810 */ /* 0x000fe20007ffe0ff */
[----:B------:R-:W3:Y:S01]  /*25f0*/  LDS.128 R24, [R33+0x1200] ;  /* 0x0012000021187984 */ /* 0x000ee20000000c00 */
[C---:B------:R-:W-:Y:S01]  /*2600*/  ISETP.LT.AND P5, PT, R32.reuse, c[0x0][0x178], !P6 ;  /* 0x00005e0020007a0c */ /* 0x040fe200077a1270 */
[----:B------:R-:W-:Y:S01]  /*2610*/  IMAD R32, R32, c[0x0][0x18c], RZ ;  /* 0x0000630020207a24 */ /* 0x000fe200078e02ff */
[C---:B------:R-:W-:Y:S01]  /*2620*/  ISETP.LT.AND P4, PT, R120.reuse, c[0x0][0x178], !P6 ;  /* 0x00005e0078007a0c */ /* 0x040fe20007781270 */
[----:B------:R-:W1:Y:S01]  /*2630*/  LDS.128 R20, [R33+0x1b00] ;  /* 0x001b000021147984 */ /* 0x000e620000000c00 */
[----:B------:R-:W-:Y:S01]  /*2640*/  IMAD R120, R120, c[0x0][0x18c], RZ ;  /* 0x0000630078787a24 */ /* 0x000fe200078e02ff */
[----:B------:R-:W-:-:S02]  /*2650*/  IADD3 R0, R0, 0x70, RZ ;  /* 0x0000007000007810 */ /* 0x000fc40007ffe0ff */
[----:B------:R-:W-:Y:S06]  /*2660*/  BAR.SYNC.DEFER_BLOCKING 0x0 ;  /* 0x0000000000007b1d */ /* 0x000fec0000010000 */
[----:B------:R1:W-:Y:S04]  /*2670*/  STS [R3], R36 ;  /* 0x0000002403007388 */ /* 0x0003e80000000800 */
[----:B------:R2:W-:Y:S04]  /*2680*/  STS [R3+0x480], R38 ;  /* 0x0004802603007388 */ /* 0x0005e80000000800 */
[----:B------:R-:W-:Y:S04]  /*2690*/  STS [R3+0x10], R40 ;  /* 0x0000102803007388 */ /* 0x000fe80000000800 */
[----:B------:R-:W-:Y:S04]  /*26a0*/  STS [R3+0x490], R42 ;  /* 0x0004902a03007388 */ /* 0x000fe80000000800 */
[----:B------:R-:W-:Y:S04]  /*26b0*/  STS [R3+0x20], R44 ;  /* 0x0000202c03007388 */ /* 0x000fe80000000800 */
[----:B------:R-:W-:Y:S04]  /*26c0*/  STS [R3+0x4a0], R46 ;  /* 0x0004a02e03007388 */ /* 0x000fe80000000800 */
[----:B------:R-:W-:Y:S01]  /*26d0*/  STS [R3+0x30], R48 ;  /* 0x0000303003007388 */ /* 0x000fe20000000800 */
[----:B-1----:R-:W-:-:S03]  /*26e0*/  IMAD.WIDE R36, R2, R121, c[0x0][0x170] ;  /* 0x00005c0002247625 */ /* 0x002fc600078e0279 */
[----:B------:R-:W-:Y:S01]  /*26f0*/  STS [R3+0x4b0], R50 ;  /* 0x0004b03203007388 */ /* 0x000fe20000000800 */
[----:B--2---:R-:W-:-:S03]  /*2700*/  IMAD.WIDE R38, R32, R121, c[0x0][0x170] ;  /* 0x00005c0020267625 */ /* 0x004fc600078e0279 */
[----:B------:R-:W-:Y:S01]  /*2710*/  STS [R3+0x40], R52 ;  /* 0x0000403403007388 */ /* 0x000fe20000000800 */
[----:B------:R-:W-:-:S03]  /*2720*/  IMAD.WIDE R36, R119, 0x2, R36 ;  /* 0x0000000277247825 */ /* 0x000fc600078e0224 */
[----:B------:R-:W-:Y:S01]  /*2730*/  STS [R3+0x4c0], R54 ;  /* 0x0004c03603007388 */ /* 0x000fe20000000800 */
[----:B------:R-:W-:-:S03]  /*2740*/  IMAD.WIDE R38, R119, 0x2, R38 ;  /* 0x0000000277267825 */ /* 0x000fc600078e0226 */
[----:B------:R-:W-:Y:S04]  /*2750*/  STS [R3+0x50], R56 ;  /* 0x0000503803007388 */ /* 0x000fe80000000800 */
[----:B------:R-:W-:Y:S04]  /*2760*/  STS [R3+0x4d0], R58 ;  /* 0x0004d03a03007388 */ /* 0x000fe80000000800 */
[----:B------:R-:W-:Y:S04]  /*2770*/  STS [R3+0x60], R60 ;  /* 0x0000603c03007388 */ /* 0x000fe80000000800 */
[----:B------:R-:W-:Y:S04]  /*2780*/  STS [R3+0x4e0], R62 ;  /* 0x0004e03e03007388 */ /* 0x000fe80000000800 */
[----:B------:R-:W-:Y:S04]  /*2790*/  STS [R3+0x70], R64 ;  /* 0x0000704003007388 */ /* 0x000fe80000000800 */
[----:B------:R1:W-:Y:S04]  /*27a0*/  STS [R3+0x4f0], R66 ;  /* 0x0004f04203007388 */ /* 0x0003e80000000800 */
[----:B------:R-:W-:Y:S01]  /*27b0*/  BAR.SYNC.DEFER_BLOCKING 0x0 ;  /* 0x0000000000007b1d */ /* 0x000fe20000010000 */
[----:B-1----:R-:W-:-:S05]  /*27c0*/  IMAD.MOV.U32 R3, RZ, RZ, c[0x0][0x18c] ;  /* 0x00006300ff037624 */ /* 0x002fca00078e00ff */
[----:B------:R-:W1:Y:S01]  /*27d0*/  LDS.128 R16, [R33] ;  /* 0x0000000021107984 */ /* 0x000e620000000c00 */
[----:B------:R-:W-:-:S03]  /*27e0*/  IMAD R2, R3, 0x40, R2 ;  /* 0x0000004003027824 */ /* 0x000fc600078e0202 */
[----:B------:R-:W2:Y:S01]  /*27f0*/  LDS.128 R12, [R33+0x900] ;  /* 0x00090000210c7984 */ /* 0x000ea20000000c00 */
[----:B------:R-:W-:-:S03]  /*2800*/  IMAD.WIDE R40, R2, R121, c[0x0][0x170] ;  /* 0x00005c0002287625 */ /* 0x000fc600078e0279 */
[----:B------:R-:W1:Y:S03]  /*2810*/  LDS.128 R8, [R33+0x1200] ;  /* 0x0012000021087984 */ /* 0x000e660000000c00 */
[----:B------:R-:W-:Y:S01]  /*2820*/  IMAD.WIDE R40, R119, 0x2, R40 ;  /* 0x0000000277287825 */ /* 0x000fe200078e0228 */
[----:B------:R2:W-:Y:S01]  /*2830*/  @P3 STG.E.128 [R36.64], R4 ;  /* 0x0000000424003986 */ /* 0x0005e2000c101d0c */
[C---:B------:R-:W-:Y:S02]  /*2840*/  ISETP.LT.AND P3, PT, R34.reuse, c[0x0][0x178], !P6 ;  /* 0x00005e0022007a0c */ /* 0x040fe40007761270 */
[----:B------:R-:W-:Y:S01]  /*2850*/  IMAD R34, R34, c[0x0][0x18c], RZ ;  /* 0x0000630022227a24 */ /* 0x000fe200078e02ff */
[----:B------:R-:W-:Y:S01]  /*2860*/  ISETP.LT.AND P6, PT, R0, c[0x0][0x178], !P6 ;  /* 0x00005e0000007a0c */ /* 0x000fe200077c1270 */
[----:B------:R1:W-:Y:S02]  /*2870*/  @P5 STG.E.128 [R38.64], R28 ;  /* 0x0000001c26005986 */ /* 0x0003e4000c101d0c */
[----:B------:R-:W-:-:S06]  /*2880*/  IMAD.WIDE R34, R34, R121, c[0x0][0x170] ;  /* 0x00005c0022227625 */ /* 0x000fcc00078e0279 */
[----:B------:R-:W-:-:S04]  /*2890*/  IMAD.WIDE R34, R119, 0x2, R34 ;  /* 0x0000000277227825 */ /* 0x000fc800078e0222 */
[----:B--2---:R-:W-:Y:S02]  /*28a0*/  IMAD R4, R3, 0x10, R2 ;  /* 0x0000001003047824 */ /* 0x004fe400078e0202 */
[----:B------:R-:W-:-:S04]  /*28b0*/  IMAD.WIDE R36, R120, R121, c[0x0][0x170] ;  /* 0x00005c0078247625 */ /* 0x000fc800078e0279 */
[----:B------:R-:W-:Y:S02]  /*28c0*/  IMAD R6, R3, 0x10, R4 ;  /* 0x0000001003067824 */ /* 0x000fe400078e0204 */
[----:B------:R-:W-:-:S04]  /*28d0*/  IMAD.WIDE R42, R4, R121, c[0x0][0x170] ;  /* 0x00005c00042a7625 */ /* 0x000fc800078e0279 */
[----:B------:R-:W-:-:S04]  /*28e0*/  IMAD.WIDE R4, R6, R121, c[0x0][0x170] ;  /* 0x00005c0006047625 */ /* 0x000fc800078e0279 */
[----:B------:R-:W-:-:S04]  /*28f0*/  IMAD.WIDE R36, R119, 0x2, R36 ;  /* 0x0000000277247825 */ /* 0x000fc800078e0224 */
[----:B------:R-:W-:Y:S01]  /*2900*/  IMAD R6, R3, 0x10, R6 ;  /* 0x0000001003067824 */ /* 0x000fe200078e0206 */
[----:B---3--:R2:W-:Y:S01]  /*2910*/  @P4 STG.E.128 [R36.64], R24 ;  /* 0x0000001824004986 */ /* 0x0085e2000c101d0c */
[----:B------:R-:W-:-:S03]  /*2920*/  IMAD.WIDE R42, R119, 0x2, R42 ;  /* 0x00000002772a7825 */ /* 0x000fc600078e022a */
[----:B------:R2:W-:Y:S01]  /*2930*/  @P3 STG.E.128 [R34.64], R20 ;  /* 0x0000001422003986 */ /* 0x0005e2000c101d0c */
[----:B------:R-:W-:-:S03]  /*2940*/  IMAD.WIDE R4, R119, 0x2, R4 ;  /* 0x0000000277047825 */ /* 0x000fc600078e0204 */
[----:B-1----:R2:W-:Y:S01]  /*2950*/  @P2 STG.E.128 [R40.64], R16 ;  /* 0x0000001028002986 */ /* 0x0025e2000c101d0c */
[----:B------:R-:W-:-:S03]  /*2960*/  IMAD.WIDE R2, R6, R121, c[0x0][0x170] ;  /* 0x00005c0006027625 */ /* 0x000fc600078e0279 */
[----:B------:R2:W-:Y:S03]  /*2970*/  @P1 STG.E.128 [R42.64], R12 ;  /* 0x0000000c2a001986 */ /* 0x0005e6000c101d0c */
[----:B------:R-:W-:Y:S01]  /*2980*/  IMAD.WIDE R2, R119, 0x2, R2 ;  /* 0x0000000277027825 */ /* 0x000fe200078e0202 */
[----:B------:R2:W-:Y:S01]  /*2990*/  @P0 STG.E.128 [R4.64], R8 ;  /* 0x0000000804000986 */ /* 0x0005e2000c101d0c */
[----:B------:R-:W-:Y:S05]  /*29a0*/  @!P6 EXIT ;  /* 0x000000000000e94d */ /* 0x000fea0003800000 */
[----:B--2---:R-:W1:Y:S04]  /*29b0*/  LDS.128 R4, [R33+0x1b00] ;  /* 0x001b000021047984 */ /* 0x004e680000000c00 */
[----:B-1----:R-:W-:Y:S01]  /*29c0*/  STG.E.128 [R2.64], R4 ;  /* 0x0000000402007986 */ /* 0x002fe2000c101d0c */
[----:B------:R-:W-:Y:S05]  /*29d0*/  EXIT ;  /* 0x000000000000794d */ /* 0x000fea0003800000 */
.L_x_2:
[----:B------:R-:W-:-:S00]  /*29e0*/  BRA `(.L_x_2) ;  /* 0xfffffff000007947 */ /* 0x000fc0000383ffff */
[----:B------:R-:W-:-:S00]  /*29f0*/  NOP ;  /* 0x0000000000007918 */ /* 0x000fc00000000000 */
        /* <DEDUP_REMOVED lines=8> */
.L_x_3:


//--------------------- .nv.shared.matmul_kernel_0d1d2d3d4d5d6d7c8d9c10d11c --------------------------
	.section	.nv.shared.matmul_kernel_0d1d2d3d4d5d6d7c8d9c10d11c,"aw",@nobits
	.align	16
